	.headerflags	@"EF_CUDA_TEXMODE_UNIFIED EF_CUDA_64BIT_ADDRESS EF_CUDA_ACCELERATORS EF_CUDA_SM90 EF_CUDA_VIRTUAL_SM(EF_CUDA_SM90)"
	.elftype	@"ET_EXEC"


//--------------------- .nv.info                  --------------------------
	.section	.nv.info,"",@"SHT_CUDA_INFO"
	.align	4


	//----- nvinfo : EIATTR_REGCOUNT
	.align		4
        /*0000*/ 	.byte	0x04, 0x2f
        /*0002*/ 	.short	(.L_3 - .L_2)
	.align		4
.L_2:
        /*0004*/ 	.word	index@(triton_poi_fused__native_batch_norm_legit_no_training_mul_softplus_tanh_8)
        /*0008*/ 	.word	0x00000030


	//----- nvinfo : EIATTR_MIN_STACK_SIZE
	.align		4
.L_3:
        /*000c*/ 	.byte	0x04, 0x12
        /*000e*/ 	.short	(.L_5 - .L_4)
	.align		4
.L_4:
        /*0010*/ 	.word	index@(triton_poi_fused__native_batch_norm_legit_no_training_mul_softplus_tanh_8)
        /*0014*/ 	.word	0x00000000


	//----- nvinfo : EIATTR_FRAME_SIZE
	.align		4
.L_5:
        /*0018*/ 	.byte	0x04, 0x11
        /*001a*/ 	.short	(.L_7 - .L_6)
	.align		4
.L_6:
        /*001c*/ 	.word	index@(triton_poi_fused__native_batch_norm_legit_no_training_mul_softplus_tanh_8)
        /*0020*/ 	.word	0x00000000


	//----- nvinfo : EIATTR_MIN_STACK_SIZE
	.align		4
.L_7:
        /*0024*/ 	.byte	0x04, 0x12
        /*0026*/ 	.short	(.L_9 - .L_8)
	.align		4
.L_8:
        /*0028*/ 	.word	index@(triton_poi_fused__native_batch_norm_legit_no_training_mul_softplus_tanh_8)
        /*002c*/ 	.word	0x00000000
.L_9:


//--------------------- .nv.info.triton_poi_fused__native_batch_norm_legit_no_training_mul_softplus_tanh_8 --------------------------
	.section	.nv.info.triton_poi_fused__native_batch_norm_legit_no_training_mul_softplus_tanh_8,"",@"SHT_CUDA_INFO"
	.sectionflags	@""
	.align	4


	//----- nvinfo : EIATTR_CUDA_API_VERSION
	.align		4
        /*0000*/ 	.byte	0x04, 0x37
        /*0002*/ 	.short	(.L_11 - .L_10)
.L_10:
        /*0004*/ 	.word	0x0000007c


	//----- nvinfo : EIATTR_KPARAM_INFO
	.align		4
.L_11:
        /*0008*/ 	.byte	0x04, 0x17
        /*000a*/ 	.short	(.L_13 - .L_12)
.L_12:
        /*000c*/ 	.word	0x00000000
        /*0010*/ 	.short	0x0007
        /*0012*/ 	.short	0x0034
        /*0014*/ 	.byte	0x00, 0xf0, 0x11, 0x00


	//----- nvinfo : EIATTR_KPARAM_INFO
	.align		4
.L_13:
        /*0018*/ 	.byte	0x04, 0x17
        /*001a*/ 	.short	(.L_15 - .L_14)
.L_14:
        /*001c*/ 	.word	0x00000000
        /*0020*/ 	.short	0x0006
        /*0022*/ 	.short	0x0030
        /*0024*/ 	.byte	0x00, 0xf0, 0x11, 0x00


	//----- nvinfo : EIATTR_KPARAM_INFO
	.align		4
.L_15:
        /*0028*/ 	.byte	0x04, 0x17
        /*002a*/ 	.short	(.L_17 - .L_16)
.L_16:
        /*002c*/ 	.word	0x00000000
        /*0030*/ 	.short	0x0005
        /*0032*/ 	.short	0x0028
        /*0034*/ 	.byte	0x00, 0xf4, 0x21, 0x00


	//----- nvinfo : EIATTR_KPARAM_INFO
	.align		4
.L_17:
        /*0038*/ 	.byte	0x04, 0x17
        /*003a*/ 	.short	(.L_19 - .L_18)
.L_18:
        /*003c*/ 	.word	0x00000000
        /*0040*/ 	.short	0x0004
        /*0042*/ 	.short	0x0020
        /*0044*/ 	.byte	0x00, 0xf4, 0x21, 0x00


	//----- nvinfo : EIATTR_KPARAM_INFO
	.align		4
.L_19:
        /*0048*/ 	.byte	0x04, 0x17
        /*004a*/ 	.short	(.L_21 - .L_20)
.L_20:
        /*004c*/ 	.word	0x00000000
        /*0050*/ 	.short	0x0003
        /*0052*/ 	.short	0x0018
        /*0054*/ 	.byte	0x00, 0xf4, 0x21, 0x00


	//----- nvinfo : EIATTR_KPARAM_INFO
	.align		4
.L_21:
        /*0058*/ 	.byte	0x04, 0x17
        /*005a*/ 	.short	(.L_23 - .L_22)
.L_22:
        /*005c*/ 	.word	0x00000000
        /*0060*/ 	.short	0x0002
        /*0062*/ 	.short	0x0010
        /*0064*/ 	.byte	0x00, 0xf4, 0x21, 0x00


	//----- nvinfo : EIATTR_KPARAM_INFO
	.align		4
.L_23:
        /*0068*/ 	.byte	0x04, 0x17
        /*006a*/ 	.short	(.L_25 - .L_24)
.L_24:
        /*006c*/ 	.word	0x00000000
        /*0070*/ 	.short	0x0001
        /*0072*/ 	.short	0x0008
        /*0074*/ 	.byte	0x00, 0xf4, 0x21, 0x00


	//----- nvinfo : EIATTR_KPARAM_INFO
	.align		4
.L_25:
        /*0078*/ 	.byte	0x04, 0x17
        /*007a*/ 	.short	(.L_27 - .L_26)
.L_26:
        /*007c*/ 	.word	0x00000000
        /*0080*/ 	.short	0x0000
        /*0082*/ 	.short	0x0000
        /*0084*/ 	.byte	0x00, 0xf4, 0x21, 0x00


	//----- nvinfo : EIATTR_SPARSE_MMA_MASK
	.align		4
.L_27:
        /*0088*/ 	.byte	0x03, 0x50
        /*008a*/ 	.short	0x0000


	//----- nvinfo : EIATTR_MAXREG_COUNT
	.align		4
        /*008c*/ 	.byte	0x03, 0x1b
        /*008e*/ 	.short	0x00ff


	//----- nvinfo : EIATTR_EXIT_INSTR_OFFSETS
	.align		4
        /*0090*/ 	.byte	0x04, 0x1c
        /*0092*/ 	.short	(.L_29 - .L_28)


	//   ....[0]....
.L_28:
        /*0094*/ 	.word	0x000048f0


	//   ....[1]....
        /*0098*/ 	.word	0x00004940


	//----- nvinfo : EIATTR_REQNTID
	.align		4
.L_29:
        /*009c*/ 	.byte	0x04, 0x10
        /*009e*/ 	.short	(.L_31 - .L_30)
.L_30:
        /*00a0*/ 	.word	0x00000100
        /*00a4*/ 	.word	0x00000001
        /*00a8*/ 	.word	0x00000001


	//----- nvinfo : EIATTR_CRS_STACK_SIZE
	.align		4
.L_31:
        /*00ac*/ 	.byte	0x04, 0x1e
        /*00ae*/ 	.short	(.L_33 - .L_32)
.L_32:
        /*00b0*/ 	.word	0x00000000


	//----- nvinfo : EIATTR_CBANK_PARAM_SIZE
	.align		4
.L_33:
        /*00b4*/ 	.byte	0x03, 0x19
        /*00b6*/ 	.short	0x0038


	//----- nvinfo : EIATTR_PARAM_CBANK
	.align		4
        /*00b8*/ 	.byte	0x04, 0x0a
        /*00ba*/ 	.short	(.L_35 - .L_34)
	.align		4
.L_34:
        /*00bc*/ 	.word	index@(.nv.constant0.triton_poi_fused__native_batch_norm_legit_no_training_mul_softplus_tanh_8)
        /*00c0*/ 	.short	0x0210
        /*00c2*/ 	.short	0x0038


	//----- nvinfo : EIATTR_SW_WAR
	.align		4
.L_35:
        /*00c4*/ 	.byte	0x04, 0x36
        /*00c6*/ 	.short	(.L_37 - .L_36)
.L_36:
        /*00c8*/ 	.word	0x00000008
.L_37:


//--------------------- .nv.callgraph             --------------------------
	.section	.nv.callgraph,"",@"SHT_CUDA_CALLGRAPH"
	.align	4
	.sectionentsize	8
	.align		4
        /*0000*/ 	.word	0x00000000
	.align		4
        /*0004*/ 	.word	0xffffffff
	.align		4
        /*0008*/ 	.word	0x00000000
	.align		4
        /*000c*/ 	.word	0xfffffffe
	.align		4
        /*0010*/ 	.word	0x00000000
	.align		4
        /*0014*/ 	.word	0xfffffffd
	.align		4
        /*0018*/ 	.word	0x00000000
	.align		4
        /*001c*/ 	.word	0xfffffffc


//--------------------- .nv.constant4             --------------------------
	.section	.nv.constant4,"a",@progbits
	.align	8
	.align		8
.nv.constant4:
        /*0000*/ 	.dword	_$_str
	.align		8
        /*0008*/ 	.dword	_$_str_$_2


//--------------------- .text.triton_poi_fused__native_batch_norm_legit_no_training_mul_softplus_tanh_8 --------------------------
	.section	.text.triton_poi_fused__native_batch_norm_legit_no_training_mul_softplus_tanh_8,"ax",@progbits
	.sectionflags	@"SHF_BARRIERS=1"
	.align	128
        .global         triton_poi_fused__native_batch_norm_legit_no_training_mul_softplus_tanh_8
        .type           triton_poi_fused__native_batch_norm_legit_no_training_mul_softplus_tanh_8,@function
        .size           triton_poi_fused__native_batch_norm_legit_no_training_mul_softplus_tanh_8,(.L_x_81 - triton_poi_fused__native_batch_norm_legit_no_training_mul_softplus_tanh_8)
        .other          triton_poi_fused__native_batch_norm_legit_no_training_mul_softplus_tanh_8,@"STO_CUDA_ENTRY STV_DEFAULT"
triton_poi_fused__native_batch_norm_legit_no_training_mul_softplus_tanh_8:
.text.triton_poi_fused__native_batch_norm_legit_no_training_mul_softplus_tanh_8:
[----:B------:R-:W0:Y:S01]  /*0000*/  LDC R1, c[0x0][0x28] ;  /* 0x00000a00ff017b82 */ /* 0x000e220000000800 */
[----:B------:R-:W1:Y:S07]  /*0010*/  S2R R20, SR_TID.X ;  /* 0x0000000000147919 */ /* 0x000e6e0000002100 */
[----:B------:R-:W2:Y:S01]  /*0020*/  S2UR UR4, SR_CTAID.Y ;  /* 0x00000000000479c3 */ /* 0x000ea20000002600 */
[----:B------:R-:W-:Y:S02]  /*0030*/  CS2R R28, SRZ ;  /* 0x00000000001c7805 */ /* 0x000fe4000001ff00 */
[----:B------:R-:W-:Y:S01]  /*0040*/  CS2R R30, SRZ ;  /* 0x00000000001e7805 */ /* 0x000fe2000001ff00 */
[----:B------:R-:W3:Y:S01]  /*0050*/  S2R R3, SR_CTAID.X ;  /* 0x0000000000037919 */ /* 0x000ee20000002500 */
[----:B------:R-:W-:-:S03]  /*0060*/  ULDC.64 UR8, c[0x0][0x208] ;  /* 0x0000820000087ab9 */ /* 0x000fc60000000a00 */
[----:B------:R-:W4:Y:S01]  /*0070*/  LDC.64 R10, c[0x0][0x210] ;  /* 0x00008400ff0a7b82 */ /* 0x000f220000000a00 */
[----:B--2---:R-:W-:Y:S01]  /*0080*/  USHF.L.U32 UR4, UR4, 0x4, URZ ;  /* 0x0000000404047899 */ /* 0x004fe2000800063f */
[----:B-1----:R-:W-:Y:S02]  /*0090*/  SHF.L.U32 R2, R20, 0x2, RZ ;  /* 0x0000000214027819 */ /* 0x002fe400000006ff */
[----:B------:R-:W-:Y:S02]  /*00a0*/  SHF.R.U32.HI R0, RZ, 0x6, R20 ;  /* 0x00000006ff007819 */ /* 0x000fe40000011614 */
[----:B------:R-:W-:Y:S02]  /*00b0*/  LOP3.LUT R4, R2, 0xfc, RZ, 0xc0, !PT ;  /* 0x000000fc02047812 */ /* 0x000fe400078ec0ff */
[----:B------:R-:W-:Y:S02]  /*00c0*/  SGXT.U32 R0, R0, 0x2 ;  /* 0x000000020000781a */ /* 0x000fe40000000000 */
[----:B---3--:R-:W-:-:S02]  /*00d0*/  PRMT R5, R4, 0x6540, R3 ;  /* 0x0000654004057816 */ /* 0x008fc40000000003 */
[----:B------:R-:W-:Y:S02]  /*00e0*/  LOP3.LUT R0, R0, UR4, RZ, 0xfc, !PT ;  /* 0x0000000400007c12 */ /* 0x000fe4000f8efcff */
[----:B------:R-:W-:Y:S02]  /*00f0*/  ISETP.GE.AND P0, PT, R5, 0x200, PT ;  /* 0x000002000500780c */ /* 0x000fe40003f06270 */
[----:B------:R-:W-:-:S05]  /*0100*/  LEA R17, R0, R5, 0x9 ;  /* 0x0000000500117211 */ /* 0x000fca00078e48ff */
[----:B----4-:R-:W-:-:S06]  /*0110*/  IMAD.WIDE R4, R17, 0x4, R10 ;  /* 0x0000000411047825 */ /* 0x010fcc00078e020a */
[----:B------:R1:W2:Y:S01]  /*0120*/  @!P0 LDG.E.EL.128 R28, desc[UR8][R4.64] ;  /* 0x00000008041c8981 */ /* 0x0002a2000c2e1d00 */
[----:B------:R-:W-:Y:S02]  /*0130*/  IADD3 R7, R17, 0x800, RZ ;  /* 0x0000080011077810 */ /* 0x000fe40007ffe0ff */
[----:B------:R-:W-:Y:S02]  /*0140*/  CS2R R12, SRZ ;  /* 0x00000000000c7805 */ /* 0x000fe4000001ff00 */
[----:B------:R-:W-:Y:S01]  /*0150*/  CS2R R14, SRZ ;  /* 0x00000000000e7805 */ /* 0x000fe2000001ff00 */
[----:B------:R-:W-:-:S05]  /*0160*/  IMAD.WIDE R6, R7, 0x4, R10 ;  /* 0x0000000407067825 */ /* 0x000fca00078e020a */
[----:B------:R3:W4:Y:S01]  /*0170*/  @!P0 LDG.E.EL.128 R12, desc[UR8][R6.64] ;  /* 0x00000008060c8981 */ /* 0x000722000c2e1d00 */
[----:B------:R-:W-:Y:S02]  /*0180*/  IADD3 R9, R17, 0x1000, RZ ;  /* 0x0000100011097810 */ /* 0x000fe40007ffe0ff */
[----:B------:R-:W-:Y:S02]  /*0190*/  CS2R R24, SRZ ;  /* 0x0000000000187805 */ /* 0x000fe4000001ff00 */
[----:B------:R-:W-:Y:S02]  /*01a0*/  CS2R R26, SRZ ;  /* 0x00000000001a7805 */ /* 0x000fe4000001ff00 */
[----:B------:R-:W-:Y:S01]  /*01b0*/  IADD3 R17, R17, 0x1800, RZ ;  /* 0x0000180011117810 */ /* 0x000fe20007ffe0ff */
[----:B------:R-:W-:-:S05]  /*01c0*/  IMAD.WIDE R8, R9, 0x4, R10 ;  /* 0x0000000409087825 */ /* 0x000fca00078e020a */
[----:B------:R5:W4:Y:S01]  /*01d0*/  @!P0 LDG.E.EL.128 R24, desc[UR8][R8.64] ;  /* 0x0000000808188981 */ /* 0x000b22000c2e1d00 */
[----:B-1----:R-:W-:Y:S02]  /*01e0*/  CS2R R4, SRZ ;  /* 0x0000000000047805 */ /* 0x002fe4000001ff00 */
[----:B---3--:R-:W-:Y:S01]  /*01f0*/  CS2R R6, SRZ ;  /* 0x0000000000067805 */ /* 0x008fe2000001ff00 */
[----:B------:R-:W-:-:S05]  /*0200*/  IMAD.WIDE R10, R17, 0x4, R10 ;  /* 0x00000004110a7825 */ /* 0x000fca00078e020a */
[----:B------:R1:W3:Y:S01]  /*0210*/  @!P0 LDG.E.EL.128 R4, desc[UR8][R10.64] ;  /* 0x000000080a048981 */ /* 0x0002e2000c2e1d00 */
[----:B------:R-:W1:Y:S01]  /*0220*/  S2UR UR6, SR_CgaCtaId ;  /* 0x00000000000679c3 */ /* 0x000e620000008800 */
[----:B------:R-:W-:Y:S01]  /*0230*/  SHF.R.U32.HI R0, RZ, 0x8, R2 ;  /* 0x00000008ff007819 */ /* 0x000fe20000011602 */
[----:B------:R-:W-:Y:S01]  /*0240*/  UMOV UR5, 0x400 ;  /* 0x0000040000057882 */ /* 0x000fe20000000000 */
[----:B------:R-:W-:Y:S02]  /*0250*/  LOP3.LUT R18, R20, 0xff, RZ, 0xc0, !PT ;  /* 0x000000ff14127812 */ /* 0x000fe400078ec0ff */
[----:B-----5:R-:W-:Y:S02]  /*0260*/  SGXT.U32 R9, R0, 0x2 ;  /* 0x000000020009781a */ /* 0x020fe40000000000 */
[----:B------:R-:W-:Y:S02]  /*0270*/  LOP3.LUT R0, R2, 0x3fc, RZ, 0xc0, !PT ;  /* 0x000003fc02007812 */ /* 0x000fe400078ec0ff */
[----:B------:R-:W-:-:S02]  /*0280*/  LOP3.LUT R8, R9, 0x3fc, R2, 0xf8, !PT ;  /* 0x000003fc09087812 */ /* 0x000fc400078ef802 */
[----:B-1----:R-:W-:-:S04]  /*0290*/  PRMT R11, R20, 0x6540, R3 ;  /* 0x00006540140b7816 */ /* 0x002fc80000000003 */
[----:B------:R-:W-:Y:S01]  /*02a0*/  ISETP.GE.AND P0, PT, R11, 0x200, PT ;  /* 0x000002000b00780c */ /* 0x000fe20003f06270 */
[----:B0-----:R-:W-:-:S06]  /*02b0*/  UPRMT UR5, UR6, 0x654, UR5 ;  /* 0x0000065406057896 */ /* 0x001fcc0008000005 */
[----:B------:R-:W-:Y:S02]  /*02c0*/  LEA R9, R9, UR5, 0x2 ;  /* 0x0000000509097c11 */ /* 0x000fe4000f8e10ff */
[----:B------:R-:W-:Y:S02]  /*02d0*/  LEA R17, R8, UR5, 0x2 ;  /* 0x0000000508117c11 */ /* 0x000fe4000f8e10ff */
[----:B------:R-:W-:Y:S02]  /*02e0*/  LEA R44, R0, R9, 0x2 ;  /* 0x00000009002c7211 */ /* 0x000fe400078e10ff */
[----:B------:R-:W-:Y:S01]  /*02f0*/  LEA R18, R18, UR5, 0x2 ;  /* 0x0000000512127c11 */ /* 0x000fe2000f8e10ff */
[----:B------:R-:W0:Y:S02]  /*0300*/  LDC.64 R8, c[0x0][0x220] ;  /* 0x00008800ff087b82 */ /* 0x000e240000000a00 */
[----:B0-----:R-:W-:-:S06]  /*0310*/  IMAD.WIDE R42, R11, 0x4, R8 ;  /* 0x000000040b2a7825 */ /* 0x001fcc00078e0208 */
[----:B------:R-:W0:Y:S01]  /*0320*/  LDC.64 R8, c[0x0][0x230] ;  /* 0x00008c00ff087b82 */ /* 0x000e220000000a00 */
[----:B--2---:R-:W-:Y:S04]  /*0330*/  STS [R17], R28 ;  /* 0x0000001c11007388 */ /* 0x004fe80000000800 */
[----:B------:R-:W-:Y:S04]  /*0340*/  STS [R44+0x4], R29 ;  /* 0x0000041d2c007388 */ /* 0x000fe80000000800 */
[----:B------:R-:W-:Y:S04]  /*0350*/  STS [R44+0x8], R30 ;  /* 0x0000081e2c007388 */ /* 0x000fe80000000800 */
[----:B------:R-:W-:Y:S01]  /*0360*/  STS [R44+0xc], R31 ;  /* 0x00000c1f2c007388 */ /* 0x000fe20000000800 */
[----:B------:R-:W-:Y:S06]  /*0370*/  BAR.SYNC.DEFER_BLOCKING 0x0 ;  /* 0x0000000000007b1d */ /* 0x000fec0000010000 */
[----:B------:R-:W1:Y:S04]  /*0380*/  LDS R40, [R18] ;  /* 0x0000000012287984 */ /* 0x000e680000000800 */
[----:B------:R-:W2:Y:S04]  /*0390*/  LDS R38, [R18+0x404] ;  /* 0x0004040012267984 */ /* 0x000ea80000000800 */
[----:B------:R-:W5:Y:S04]  /*03a0*/  LDS R34, [R18+0x808] ;  /* 0x0008080012227984 */ /* 0x000f680000000800 */
[----:B------:R-:W0:Y:S01]  /*03b0*/  LDS R32, [R18+0xc0c] ;  /* 0x000c0c0012207984 */ /* 0x000e220000000800 */
[----:B------:R-:W-:Y:S06]  /*03c0*/  BAR.SYNC.DEFER_BLOCKING 0x0 ;  /* 0x0000000000007b1d */ /* 0x000fec0000010000 */
[----:B----4-:R-:W-:Y:S04]  /*03d0*/  STS [R17], R12 ;  /* 0x0000000c11007388 */ /* 0x010fe80000000800 */
[----:B------:R4:W-:Y:S04]  /*03e0*/  STS [R44+0x4], R13 ;  /* 0x0000040d2c007388 */ /* 0x0009e80000000800 */
[----:B------:R-:W-:Y:S04]  /*03f0*/  STS [R44+0x8], R14 ;  /* 0x0000080e2c007388 */ /* 0x000fe80000000800 */
[----:B------:R-:W-:Y:S01]  /*0400*/  STS [R44+0xc], R15 ;  /* 0x00000c0f2c007388 */ /* 0x000fe20000000800 */
[----:B----4-:R-:W-:Y:S01]  /*0410*/  HFMA2.MMA R13, -RZ, RZ, 0, 0 ;  /* 0x00000000ff0d7435 */ /* 0x010fe200000001ff */
[----:B------:R-:W-:Y:S06]  /*0420*/  BAR.SYNC.DEFER_BLOCKING 0x0 ;  /* 0x0000000000007b1d */ /* 0x000fec0000010000 */
[----:B------:R-:W4:Y:S04]  /*0430*/  LDS R30, [R18] ;  /* 0x00000000121e7984 */ /* 0x000f280000000800 */
[----:B------:R-:W0:Y:S04]  /*0440*/  LDS R28, [R18+0x404] ;  /* 0x00040400121c7984 */ /* 0x000e280000000800 */
[----:B------:R-:W0:Y:S04]  /*0450*/  LDS R10, [R18+0x808] ;  /* 0x00080800120a7984 */ /* 0x000e280000000800 */
[----:B------:R-:W0:Y:S01]  /*0460*/  LDS R0, [R18+0xc0c] ;  /* 0x000c0c0012007984 */ /* 0x000e220000000800 */
[----:B------:R-:W-:Y:S06]  /*0470*/  BAR.SYNC.DEFER_BLOCKING 0x0 ;  /* 0x0000000000007b1d */ /* 0x000fec0000010000 */
[----:B------:R-:W-:Y:S04]  /*0480*/  STS [R17], R24 ;  /* 0x0000001811007388 */ /* 0x000fe80000000800 */
[----:B------:R1:W-:Y:S04]  /*0490*/  STS [R44+0x4], R25 ;  /* 0x000004192c007388 */ /* 0x0003e80000000800 */
[----:B------:R-:W-:Y:S04]  /*04a0*/  STS [R44+0x8], R26 ;  /* 0x0000081a2c007388 */ /* 0x000fe80000000800 */
[----:B------:R2:W-:Y:S01]  /*04b0*/  STS [R44+0xc], R27 ;  /* 0x00000c1b2c007388 */ /* 0x0005e20000000800 */
[----:B-1----:R-:W1:Y:S08]  /*04c0*/  LDC.64 R24, c[0x0][0x228] ;  /* 0x00008a00ff187b82 */ /* 0x002e700000000a00 */
[----:B------:R-:W-:Y:S08]  /*04d0*/  BAR.SYNC.DEFER_BLOCKING 0x0 ;  /* 0x0000000000007b1d */ /* 0x000ff00000010000 */
[----:B--2---:R-:W2:Y:S01]  /*04e0*/  LDC.64 R26, c[0x0][0x218] ;  /* 0x00008600ff1a7b82 */ /* 0x004ea20000000a00 */
[----:B------:R-:W0:Y:S04]  /*04f0*/  LDS R12, [R18] ;  /* 0x00000000120c7984 */ /* 0x000e280000000800 */
[----:B------:R-:W0:Y:S04]  /*0500*/  LDS R22, [R18+0x404] ;  /* 0x0004040012167984 */ /* 0x000e280000000800 */
[----:B------:R-:W0:Y:S04]  /*0510*/  LDS R36, [R18+0x808] ;  /* 0x0008080012247984 */ /* 0x000e280000000800 */
[----:B------:R-:W0:Y:S01]  /*0520*/  LDS R16, [R18+0xc0c] ;  /* 0x000c0c0012107984 */ /* 0x000e220000000800 */
[----:B------:R-:W-:Y:S06]  /*0530*/  BAR.SYNC.DEFER_BLOCKING 0x0 ;  /* 0x0000000000007b1d */ /* 0x000fec0000010000 */
[----:B---3--:R-:W-:Y:S04]  /*0540*/  STS [R17], R4 ;  /* 0x0000000411007388 */ /* 0x008fe80000000800 */
[----:B------:R-:W-:Y:S04]  /*0550*/  STS [R44+0x4], R5 ;  /* 0x000004052c007388 */ /* 0x000fe80000000800 */
[----:B------:R-:W-:Y:S04]  /*0560*/  STS [R44+0x8], R6 ;  /* 0x000008062c007388 */ /* 0x000fe80000000800 */
[----:B------:R3:W-:Y:S01]  /*0570*/  STS [R44+0xc], R7 ;  /* 0x00000c072c007388 */ /* 0x0007e20000000800 */
[----:B------:R-:W-:Y:S06]  /*0580*/  BAR.SYNC.DEFER_BLOCKING 0x0 ;  /* 0x0000000000007b1d */ /* 0x000fec0000010000 */
[----:B------:R-:W4:Y:S01]  /*0590*/  @!P0 LDG.E.EL R13, desc[UR8][R42.64] ;  /* 0x000000082a0d8981 */ /* 0x000f22000c2e1900 */
[----:B------:R-:W-:Y:S01]  /*05a0*/  MOV R15, RZ ;  /* 0x000000ff000f7202 */ /* 0x000fe20000000f00 */
[----:B--2---:R-:W-:Y:S01]  /*05b0*/  IMAD.WIDE R26, R11, 0x4, R26 ;  /* 0x000000040b1a7825 */ /* 0x004fe200078e021a */
[----:B---3--:R-:W-:Y:S01]  /*05c0*/  HFMA2.MMA R44, -RZ, RZ, 0, 0 ;  /* 0x00000000ff2c7435 */ /* 0x008fe200000001ff */
[----:B------:R-:W-:-:S03]  /*05d0*/  MOV R19, RZ ;  /* 0x000000ff00137202 */ /* 0x000fc60000000f00 */
[----:B------:R2:W3:Y:S01]  /*05e0*/  @!P0 LDG.E.EL R15, desc[UR8][R26.64] ;  /* 0x000000081a0f8981 */ /* 0x0004e2000c2e1900 */
[----:B-1----:R-:W-:-:S04]  /*05f0*/  IMAD.WIDE R4, R11, 0x4, R24 ;  /* 0x000000040b047825 */ /* 0x002fc800078e0218 */
[----:B0-----:R-:W-:Y:S01]  /*0600*/  IMAD.WIDE R8, R11, 0x4, R8 ;  /* 0x000000040b087825 */ /* 0x001fe200078e0208 */
[----:B------:R0:W5:Y:S04]  /*0610*/  @!P0 LDG.E.EL R44, desc[UR8][R4.64] ;  /* 0x00000008042c8981 */ /* 0x000168000c2e1900 */
[----:B------:R-:W5:Y:S01]  /*0620*/  @!P0 LDG.E.EL R19, desc[UR8][R8.64] ;  /* 0x0000000808138981 */ /* 0x000f62000c2e1900 */
[----:B--2---:R-:W-:Y:S01]  /*0630*/  HFMA2.MMA R26, -RZ, RZ, 1.625, 0 ;  /* 0x3e800000ff1a7435 */ /* 0x004fe200000001ff */
[----:B------:R-:W-:Y:S01]  /*0640*/  MOV R23, 0x3d39bf78 ;  /* 0x3d39bf7800177802 */ /* 0x000fe20000000f00 */
[----:B------:R-:W-:Y:S01]  /*0650*/  BSSY B0, `(.L_x_0) ;  /* 0x00000b6000007945 */ /* 0x000fe20003800000 */
[----:B----4-:R-:W-:-:S04]  /*0660*/  FADD R13, R13, 9.9999997473787516356e-06 ;  /* 0x3727c5ac0d0d7421 */ /* 0x010fc80000000000 */
[----:B------:R-:W1:Y:S01]  /*0670*/  MUFU.SQRT R6, R13 ;  /* 0x0000000d00067308 */ /* 0x000e620000002000 */
[--C-:B---3--:R-:W-:Y:S01]  /*0680*/  FADD R40, R40, -R15.reuse ;  /* 0x8000000f28287221 */ /* 0x108fe20000000000 */
[--C-:B------:R-:W-:Y:S01]  /*0690*/  FADD R38, R38, -R15.reuse ;  /* 0x8000000f26267221 */ /* 0x100fe20000000000 */
[--C-:B-----5:R-:W-:Y:S01]  /*06a0*/  FADD R34, R34, -R15.reuse ;  /* 0x8000000f22227221 */ /* 0x120fe20000000000 */
[--C-:B------:R-:W-:Y:S01]  /*06b0*/  FADD R32, R32, -R15.reuse ;  /* 0x8000000f20207221 */ /* 0x100fe20000000000 */
[--C-:B------:R-:W-:Y:S01]  /*06c0*/  FADD R30, R30, -R15.reuse ;  /* 0x8000000f1e1e7221 */ /* 0x100fe20000000000 */
[--C-:B------:R-:W-:Y:S01]  /*06d0*/  FADD R28, R28, -R15.reuse ;  /* 0x8000000f1c1c7221 */ /* 0x100fe20000000000 */
[----:B------:R-:W-:Y:S01]  /*06e0*/  FADD R10, R10, -R15 ;  /* 0x8000000f0a0a7221 */ /* 0x000fe20000000000 */
[C---:B-1----:R-:W-:Y:S02]  /*06f0*/  FSETP.GT.AND P0, PT, R6.reuse, 8.50705917302346158658e+37, PT ;  /* 0x7e8000000600780b */ /* 0x042fe40003f04000 */
[----:B------:R-:W-:-:S02]  /*0700*/  FSETP.GEU.AND P1, PT, R6, 1.175494350822287508e-38, PT ;  /* 0x008000000600780b */ /* 0x000fc40003f2e000 */
[----:B------:R-:W-:-:S09]  /*0710*/  FSEL R14, R26, 1, P0 ;  /* 0x3f8000001a0e7808 */ /* 0x000fd20000000000 */
[----:B------:R-:W-:Y:S02]  /*0720*/  @P0 FMUL R6, R6, 0.25 ;  /* 0x3e80000006060820 */ /* 0x000fe40000400000 */
[----:B------:R-:W-:Y:S02]  /*0730*/  @!P1 FMUL R14, R14, 16777216 ;  /* 0x4b8000000e0e9820 */ /* 0x000fe40000400000 */
[----:B------:R-:W-:-:S04]  /*0740*/  @!P1 FMUL R6, R6, 16777216 ;  /* 0x4b80000006069820 */ /* 0x000fc80000400000 */
[----:B------:R-:W1:Y:S02]  /*0750*/  MUFU.RCP R43, R6 ;  /* 0x00000006002b7308 */ /* 0x000e640000001000 */
[----:B-1----:R-:W-:-:S04]  /*0760*/  FMUL R43, R43, R14 ;  /* 0x0000000e2b2b7220 */ /* 0x002fc80000400000 */
[-C--:B0-----:R-:W-:Y:S01]  /*0770*/  FMUL R4, R40, R43.reuse ;  /* 0x0000002b28047220 */ /* 0x081fe20000400000 */
[-C--:B------:R-:W-:Y:S01]  /*0780*/  FMUL R38, R38, R43.reuse ;  /* 0x0000002b26267220 */ /* 0x080fe20000400000 */
[-C--:B------:R-:W-:Y:S01]  /*0790*/  FMUL R6, R34, R43.reuse ;  /* 0x0000002b22067220 */ /* 0x080fe20000400000 */
[-C--:B------:R-:W-:Y:S01]  /*07a0*/  FMUL R32, R32, R43.reuse ;  /* 0x0000002b20207220 */ /* 0x080fe20000400000 */
[-CC-:B------:R-:W-:Y:S01]  /*07b0*/  FFMA R4, R4, R44.reuse, R19.reuse ;  /* 0x0000002c04047223 */ /* 0x180fe20000000013 */
[-CC-:B------:R-:W-:Y:S01]  /*07c0*/  FFMA R5, R38, R44.reuse, R19.reuse ;  /* 0x0000002c26057223 */ /* 0x180fe20000000013 */
[----:B------:R-:W-:Y:S01]  /*07d0*/  FFMA R6, R6, R44, R19 ;  /* 0x0000002c06067223 */ /* 0x000fe20000000013 */
[----:B------:R-:W-:Y:S01]  /*07e0*/  FMUL R30, R30, R43 ;  /* 0x0000002b1e1e7220 */ /* 0x000fe20000400000 */
[----:B------:R-:W-:Y:S01]  /*07f0*/  FMUL R7, R4, 1.4426950216293334961 ;  /* 0x3fb8aa3b04077820 */ /* 0x000fe20000400000 */
[----:B------:R-:W-:Y:S01]  /*0800*/  FMUL R8, R5, 1.4426950216293334961 ;  /* 0x3fb8aa3b05087820 */ /* 0x000fe20000400000 */
[----:B------:R-:W-:Y:S01]  /*0810*/  FMUL R9, R6, 1.4426950216293334961 ;  /* 0x3fb8aa3b06097820 */ /* 0x000fe20000400000 */
[----:B------:R-:W-:-:S02]  /*0820*/  FMUL R10, R43, R10 ;  /* 0x0000000a2b0a7220 */ /* 0x000fc40000400000 */
[----:B------:R-:W-:Y:S02]  /*0830*/  FSETP.GEU.AND P0, PT, R7, -126, PT ;  /* 0xc2fc00000700780b */ /* 0x000fe40003f0e000 */
[----:B------:R-:W-:Y:S01]  /*0840*/  FSETP.GEU.AND P1, PT, R8, -126, PT ;  /* 0xc2fc00000800780b */ /* 0x000fe20003f2e000 */
[----:B------:R-:W-:Y:S01]  /*0850*/  FFMA R10, R10, R44, R19 ;  /* 0x0000002c0a0a7223 */ /* 0x000fe20000000013 */
[----:B------:R-:W-:-:S09]  /*0860*/  FSETP.GEU.AND P2, PT, R9, -126, PT ;  /* 0xc2fc00000900780b */ /* 0x000fd20003f4e000 */
[----:B------:R-:W-:Y:S02]  /*0870*/  @!P0 FMUL R7, R7, 0.5 ;  /* 0x3f00000007078820 */ /* 0x000fe40000400000 */
[----:B------:R-:W-:Y:S02]  /*0880*/  @!P1 FMUL R8, R8, 0.5 ;  /* 0x3f00000008089820 */ /* 0x000fe40000400000 */
[----:B------:R0:W1:Y:S01]  /*0890*/  MUFU.EX2 R11, R7 ;  /* 0x00000007000b7308 */ /* 0x0000620000000800 */
[----:B------:R-:W-:-:S07]  /*08a0*/  @!P2 FMUL R9, R9, 0.5 ;  /* 0x3f0000000909a820 */ /* 0x000fce0000400000 */
[----:B------:R-:W2:Y:S01]  /*08b0*/  MUFU.EX2 R25, R8 ;  /* 0x0000000800197308 */ /* 0x000ea20000000800 */
[----:B0-----:R-:W-:Y:S01]  /*08c0*/  FFMA R7, R32, R44, R19 ;  /* 0x0000002c20077223 */ /* 0x001fe20000000013 */
[----:B------:R-:W-:-:S03]  /*08d0*/  FMUL R32, R28, R43 ;  /* 0x0000002b1c207220 */ /* 0x000fc60000400000 */
[----:B------:R-:W-:Y:S01]  /*08e0*/  FMUL R37, R7, 1.4426950216293334961 ;  /* 0x3fb8aa3b07257820 */ /* 0x000fe20000400000 */
[----:B-1----:R-:W-:Y:S02]  /*08f0*/  @!P0 FMUL R11, R11, R11 ;  /* 0x0000000b0b0b8220 */ /* 0x002fe40000400000 */
[----:B------:R-:W0:Y:S02]  /*0900*/  MUFU.EX2 R38, R9 ;  /* 0x0000000900267308 */ /* 0x000e240000000800 */
[----:B------:R-:W-:Y:S01]  /*0910*/  FSETP.GEU.AND P0, PT, R37, -126, PT ;  /* 0xc2fc00002500780b */ /* 0x000fe20003f0e000 */
[----:B------:R-:W-:Y:S01]  /*0920*/  FADD.FTZ.RZ R13, R11, 1 ;  /* 0x3f8000000b0d7421 */ /* 0x000fe2000001c000 */
[----:B--2---:R-:W-:-:S04]  /*0930*/  @!P1 FMUL R25, R25, R25 ;  /* 0x0000001919199220 */ /* 0x004fc80000400000 */
[----:B------:R-:W-:Y:S01]  /*0940*/  IADD3 R13, R13, -0x3f400000, RZ ;  /* 0xc0c000000d0d7810 */ /* 0x000fe20007ffe0ff */
[----:B------:R-:W-:-:S03]  /*0950*/  FADD.FTZ.RZ R8, R25, 1 ;  /* 0x3f80000019087421 */ /* 0x000fc6000001c000 */
[----:B------:R-:W-:Y:S01]  /*0960*/  LOP3.LUT R13, R13, 0xff800000, RZ, 0xc0, !PT ;  /* 0xff8000000d0d7812 */ /* 0x000fe200078ec0ff */
[----:B0-----:R-:W-:-:S03]  /*0970*/  @!P2 FMUL R38, R38, R38 ;  /* 0x000000262626a220 */ /* 0x001fc60000400000 */
[----:B------:R-:W-:Y:S01]  /*0980*/  IADD3 R17, -R13, 0x40800000, RZ ;  /* 0x408000000d117810 */ /* 0x000fe20007ffe1ff */
[----:B------:R-:W-:Y:S01]  /*0990*/  @!P0 FMUL R37, R37, 0.5 ;  /* 0x3f00000025258820 */ /* 0x000fe20000400000 */
[----:B------:R-:W-:Y:S02]  /*09a0*/  IADD3 R14, R11, -R13, RZ ;  /* 0x8000000d0b0e7210 */ /* 0x000fe40007ffe0ff */
[----:B------:R-:W-:Y:S01]  /*09b0*/  IADD3 R8, R8, -0x3f400000, RZ ;  /* 0xc0c0000008087810 */ /* 0x000fe20007ffe0ff */
[----:B------:R-:W-:Y:S01]  /*09c0*/  FFMA.FTZ R17, R17, R26, -1 ;  /* 0xbf80000011117423 */ /* 0x000fe2000001001a */
[----:B------:R-:W-:Y:S01]  /*09d0*/  I2FP.F32.S32 R13, R13 ;  /* 0x0000000d000d7245 */ /* 0x000fe20000201400 */
[----:B------:R-:W0:Y:S01]  /*09e0*/  MUFU.EX2 R37, R37 ;  /* 0x0000002500257308 */ /* 0x000e220000000800 */
[----:B------:R-:W-:Y:S01]  /*09f0*/  LOP3.LUT R42, R8, 0xff800000, RZ, 0xc0, !PT ;  /* 0xff800000082a7812 */ /* 0x000fe200078ec0ff */
[----:B------:R-:W-:Y:S01]  /*0a00*/  FADD R14, R14, R17 ;  /* 0x000000110e0e7221 */ /* 0x000fe20000000000 */
[----:B------:R-:W-:Y:S01]  /*0a10*/  FADD.FTZ.RZ R17, R38, 1 ;  /* 0x3f80000026117421 */ /* 0x000fe2000001c000 */
[----:B------:R-:W-:Y:S01]  /*0a20*/  FFMA R8, R30, R44, R19 ;  /* 0x0000002c1e087223 */ /* 0x000fe20000000013 */
[----:B------:R-:W-:-:S02]  /*0a30*/  IADD3 R9, -R42, 0x40800000, RZ ;  /* 0x408000002a097810 */ /* 0x000fc40007ffe1ff */
[----:B------:R-:W-:Y:S01]  /*0a40*/  IADD3 R40, R25, -R42, RZ ;  /* 0x8000002a19287210 */ /* 0x000fe20007ffe0ff */
[----:B------:R-:W-:Y:S01]  /*0a50*/  FMUL R27, R8, 1.4426950216293334961 ;  /* 0x3fb8aa3b081b7820 */ /* 0x000fe20000400000 */
[----:B------:R-:W-:Y:S01]  /*0a60*/  IADD3 R35, R17, -0x3f400000, RZ ;  /* 0xc0c0000011237810 */ /* 0x000fe20007ffe0ff */
[----:B------:R-:W-:Y:S01]  /*0a70*/  FFMA.FTZ R17, R9, R26, -1 ;  /* 0xbf80000009117423 */ /* 0x000fe2000001001a */
[----:B------:R-:W-:Y:S02]  /*0a80*/  FFMA.FTZ R9, R14, -R23, 0.10546888411045074463 ;  /* 0x3dd800120e097423 */ /* 0x000fe40000010817 */
[----:B------:R-:W-:Y:S01]  /*0a90*/  LOP3.LUT R35, R35, 0xff800000, RZ, 0xc0, !PT ;  /* 0xff80000023237812 */ /* 0x000fe200078ec0ff */
[----:B------:R-:W-:Y:S01]  /*0aa0*/  FADD R40, R40, R17 ;  /* 0x0000001128287221 */ /* 0x000fe20000000000 */
[C---:B------:R-:W-:Y:S01]  /*0ab0*/  FFMA.FTZ R9, R14.reuse, R9, -0.13229703903198242188 ;  /* 0xbe0778e00e097423 */ /* 0x040fe20000010009 */
[----:B------:R-:W-:Y:S01]  /*0ac0*/  FSETP.GEU.AND P1, PT, R27, -126, PT ;  /* 0xc2fc00001b00780b */ /* 0x000fe20003f2e000 */
[----:B0-----:R-:W-:Y:S01]  /*0ad0*/  @!P0 FMUL R37, R37, R37 ;  /* 0x0000002525258220 */ /* 0x001fe20000400000 */
[----:B------:R-:W-:Y:S01]  /*0ae0*/  IADD3 R17, -R35, 0x40800000, RZ ;  /* 0x4080000023117810 */ /* 0x000fe20007ffe1ff */
[----:B------:R-:W-:Y:S01]  /*0af0*/  FFMA.FTZ R9, R14, R9, 0.14491446316242218018 ;  /* 0x3e1464750e097423 */ /* 0x000fe20000010009 */
[----:B------:R-:W-:Y:S01]  /*0b00*/  IADD3 R24, R38, -R35, RZ ;  /* 0x8000002326187210 */ /* 0x000fe20007ffe0ff */
[----:B------:R-:W-:-:S02]  /*0b10*/  FADD.FTZ.RZ R29, R37, 1 ;  /* 0x3f800000251d7421 */ /* 0x000fc4000001c000 */
[----:B------:R-:W-:Y:S01]  /*0b20*/  FFMA.FTZ R21, R17, R26, -1 ;  /* 0xbf80000011157423 */ /* 0x000fe2000001001a */
[----:B------:R-:W-:Y:S01]  /*0b30*/  FFMA.FTZ R17, R40, -R23, 0.10546888411045074463 ;  /* 0x3dd8001228117423 */ /* 0x000fe20000010817 */
[----:B------:R-:W-:Y:S01]  /*0b40*/  FFMA.FTZ R9, R14, R9, -0.16641564667224884033 ;  /* 0xbe2a68dd0e097423 */ /* 0x000fe20000010009 */
[----:B------:R-:W-:Y:S01]  /*0b50*/  IADD3 R29, R29, -0x3f400000, RZ ;  /* 0xc0c000001d1d7810 */ /* 0x000fe20007ffe0ff */
[----:B------:R-:W-:Y:S01]  /*0b60*/  FADD R24, R24, R21 ;  /* 0x0000001518187221 */ /* 0x000fe20000000000 */
[----:B------:R-:W-:Y:S01]  /*0b70*/  FFMA.FTZ R17, R40, R17, -0.13229703903198242188 ;  /* 0xbe0778e028117423 */ /* 0x000fe20000010011 */
[----:B------:R-:W-:Y:S01]  /*0b80*/  FFMA.FTZ R9, R14, R9, 0.19988867640495300293 ;  /* 0x3e4caf9e0e097423 */ /* 0x000fe20000010009 */
[----:B------:R-:W-:Y:S01]  /*0b90*/  @!P1 FMUL R27, R27, 0.5 ;  /* 0x3f0000001b1b9820 */ /* 0x000fe20000400000 */
[----:B------:R-:W-:Y:S01]  /*0ba0*/  LOP3.LUT R30, R29, 0xff800000, RZ, 0xc0, !PT ;  /* 0xff8000001d1e7812 */ /* 0x000fe200078ec0ff */
[----:B------:R-:W-:Y:S01]  /*0bb0*/  FFMA.FTZ R17, R40, R17, 0.14491446316242218018 ;  /* 0x3e14647528117423 */ /* 0x000fe20000010011 */
[----:B------:R-:W-:-:S02]  /*0bc0*/  FFMA.FTZ R9, R14, R9, -0.25000196695327758789 ;  /* 0xbe8000420e097423 */ /* 0x000fc40000010009 */
[----:B------:R-:W-:Y:S01]  /*0bd0*/  IADD3 R31, -R30, 0x40800000, RZ ;  /* 0x408000001e1f7810 */ /* 0x000fe20007ffe1ff */
[----:B------:R-:W-:Y:S01]  /*0be0*/  FFMA.FTZ R17, R40, R17, -0.16641564667224884033 ;  /* 0xbe2a68dd28117423 */ /* 0x000fe20000010011 */
[----:B------:R-:W-:Y:S01]  /*0bf0*/  FFMA.FTZ R9, R14, R9, 0.33333510160446166992 ;  /* 0x3eaaaae60e097423 */ /* 0x000fe20000010009 */
[----:B------:R-:W0:Y:S01]  /*0c00*/  MUFU.EX2 R27, R27 ;  /* 0x0000001b001b7308 */ /* 0x000e220000000800 */
[----:B------:R-:W-:Y:S01]  /*0c10*/  IADD3 R28, R37, -R30, RZ ;  /* 0x8000001e251c7210 */ /* 0x000fe20007ffe0ff */
[----:B------:R-:W-:Y:S01]  /*0c20*/  FFMA.FTZ R21, R40, R17, 0.19988867640495300293 ;  /* 0x3e4caf9e28157423 */ /* 0x000fe20000010011 */
[----:B------:R-:W-:Y:S01]  /*0c30*/  FFMA.FTZ R17, R14, R9, -0.5 ;  /* 0xbf0000000e117423 */ /* 0x000fe20000010009 */
[----:B------:R-:W-:Y:S01]  /*0c40*/  FFMA R9, R32, R44, R19 ;  /* 0x0000002c20097223 */ /* 0x000fe20000000013 */
[----:B------:R-:W-:Y:S01]  /*0c50*/  FFMA.FTZ R31, R31, R26, -1 ;  /* 0xbf8000001f1f7423 */ /* 0x000fe2000001001a */
[----:B------:R-:W-:Y:S01]  /*0c60*/  FFMA.FTZ R29, R40, R21, -0.25000196695327758789 ;  /* 0xbe800042281d7423 */ /* 0x000fe20000010015 */
[----:B------:R-:W-:Y:S01]  /*0c70*/  FMUL R21, R14, R17 ;  /* 0x000000110e157220 */ /* 0x000fe20000400000 */
[----:B------:R-:W-:Y:S01]  /*0c80*/  FMUL R17, R9, 1.4426950216293334961 ;  /* 0x3fb8aa3b09117820 */ /* 0x000fe20000400000 */
[----:B------:R-:W-:Y:S01]  /*0c90*/  FADD R28, R28, R31 ;  /* 0x0000001f1c1c7221 */ /* 0x000fe20000000000 */
[----:B------:R-:W-:Y:S01]  /*0ca0*/  FFMA.FTZ R29, R40, R29, 0.33333510160446166992 ;  /* 0x3eaaaae6281d7423 */ /* 0x000fe2000001001d */
[----:B------:R-:W-:Y:S01]  /*0cb0*/  FFMA.FTZ R31, R24, -R23, 0.10546888411045074463 ;  /* 0x3dd80012181f7423 */ /* 0x000fe20000010817 */
[----:B------:R-:W-:Y:S01]  /*0cc0*/  FFMA.FTZ R21, R14, R21, R14 ;  /* 0x000000150e157223 */ /* 0x000fe2000001000e */
[----:B------:R-:W-:Y:S01]  /*0cd0*/  FSETP.GEU.AND P0, PT, R17, -126, PT ;  /* 0xc2fc00001100780b */ /* 0x000fe20003f0e000 */
[----:B------:R-:W-:Y:S01]  /*0ce0*/  FFMA.FTZ R29, R40, R29, -0.5 ;  /* 0xbf000000281d7423 */ /* 0x000fe2000001001d */
[----:B0-----:R-:W-:Y:S01]  /*0cf0*/  @!P1 FMUL R27, R27, R27 ;  /* 0x0000001b1b1b9220 */ /* 0x001fe20000400000 */
[----:B------:R-:W-:-:S02]  /*0d00*/  FFMA.FTZ R31, R24, R31, -0.13229703903198242188 ;  /* 0xbe0778e0181f7423 */ /* 0x000fc4000001001f */
[----:B------:R-:W-:Y:S01]  /*0d10*/  FMUL R29, R40, R29 ;  /* 0x0000001d281d7220 */ /* 0x000fe20000400000 */
[----:B------:R-:W-:Y:S01]  /*0d20*/  FADD.FTZ.RZ R14, R27, 1 ;  /* 0x3f8000001b0e7421 */ /* 0x000fe2000001c000 */
[----:B------:R-:W-:Y:S02]  /*0d30*/  FFMA.FTZ R31, R24, R31, 0.14491446316242218018 ;  /* 0x3e146475181f7423 */ /* 0x000fe4000001001f */
[----:B------:R-:W-:Y:S01]  /*0d40*/  FFMA.FTZ R40, R40, R29, R40 ;  /* 0x0000001d28287223 */ /* 0x000fe20000010028 */
[----:B------:R-:W-:Y:S01]  /*0d50*/  FFMA.FTZ R29, R28, -R23, 0.10546888411045074463 ;  /* 0x3dd800121c1d7423 */ /* 0x000fe20000010817 */
[----:B------:R-:W-:Y:S01]  /*0d60*/  IADD3 R14, R14, -0x3f400000, RZ ;  /* 0xc0c000000e0e7810 */ /* 0x000fe20007ffe0ff */
[----:B------:R-:W-:Y:S01]  /*0d70*/  FFMA.FTZ R31, R24, R31, -0.16641564667224884033 ;  /* 0xbe2a68dd181f7423 */ /* 0x000fe2000001001f */
[----:B------:R-:W-:Y:S01]  /*0d80*/  @!P0 FMUL R17, R17, 0.5 ;  /* 0x3f00000011118820 */ /* 0x000fe20000400000 */
[----:B------:R-:W-:Y:S01]  /*0d90*/  FFMA.FTZ R29, R28, R29, -0.13229703903198242188 ;  /* 0xbe0778e01c1d7423 */ /* 0x000fe2000001001d */
[----:B------:R-:W-:Y:S01]  /*0da0*/  LOP3.LUT R34, R14, 0xff800000, RZ, 0xc0, !PT ;  /* 0xff8000000e227812 */ /* 0x000fe200078ec0ff */
[----:B------:R-:W-:Y:S01]  /*0db0*/  FFMA.FTZ R31, R24, R31, 0.19988867640495300293 ;  /* 0x3e4caf9e181f7423 */ /* 0x000fe2000001001f */
[----:B------:R-:W0:Y:S01]  /*0dc0*/  MUFU.EX2 R14, R17 ;  /* 0x00000011000e7308 */ /* 0x000e220000000800 */
[----:B------:R-:W-:Y:S01]  /*0dd0*/  FFMA.FTZ R29, R28, R29, 0.14491446316242218018 ;  /* 0x3e1464751c1d7423 */ /* 0x000fe2000001001d */
[----:B------:R-:W-:Y:S01]  /*0de0*/  IADD3 R33, -R34, 0x40800000, RZ ;  /* 0x4080000022217810 */ /* 0x000fe20007ffe1ff */
[----:B------:R-:W-:Y:S01]  /*0df0*/  FFMA.FTZ R31, R24, R31, -0.25000196695327758789 ;  /* 0xbe800042181f7423 */ /* 0x000fe2000001001f */
[----:B------:R-:W-:Y:S01]  /*0e00*/  IADD3 R32, R27, -R34, RZ ;  /* 0x800000221b207210 */ /* 0x000fe20007ffe0ff */
[----:B------:R-:W-:-:S02]  /*0e10*/  FFMA.FTZ R29, R28, R29, -0.16641564667224884033 ;  /* 0xbe2a68dd1c1d7423 */ /* 0x000fc4000001001d */
[----:B------:R-:W-:Y:S01]  /*0e20*/  FFMA.FTZ R31, R24, R31, 0.33333510160446166992 ;  /* 0x3eaaaae6181f7423 */ /* 0x000fe2000001001f */
[----:B------:R-:W-:Y:S01]  /*0e30*/  FFMA.FTZ R39, R33, R26, -1 ;  /* 0xbf80000021277423 */ /* 0x000fe2000001001a */
[----:B------:R-:W-:Y:S02]  /*0e40*/  FFMA.FTZ R29, R28, R29, 0.19988867640495300293 ;  /* 0x3e4caf9e1c1d7423 */ /* 0x000fe4000001001d */
[----:B------:R-:W-:Y:S01]  /*0e50*/  FFMA.FTZ R31, R24, R31, -0.5 ;  /* 0xbf000000181f7423 */ /* 0x000fe2000001001f */
[----:B------:R-:W-:Y:S01]  /*0e60*/  FADD R32, R32, R39 ;  /* 0x0000002720207221 */ /* 0x000fe20000000000 */
[----:B------:R-:W-:Y:S02]  /*0e70*/  FFMA.FTZ R33, R28, R29, -0.25000196695327758789 ;  /* 0xbe8000421c217423 */ /* 0x000fe4000001001d */
[----:B------:R-:W-:Y:S01]  /*0e80*/  FMUL R29, R24, R31 ;  /* 0x0000001f181d7220 */ /* 0x000fe20000400000 */
[----:B0-----:R-:W-:Y:S01]  /*0e90*/  @!P0 FMUL R14, R14, R14 ;  /* 0x0000000e0e0e8220 */ /* 0x001fe20000400000 */
[----:B------:R-:W-:Y:S01]  /*0ea0*/  FFMA.FTZ R33, R28, R33, 0.33333510160446166992 ;  /* 0x3eaaaae61c217423 */ /* 0x000fe20000010021 */
[----:B------:R-:W-:Y:S01]  /*0eb0*/  FFMA.FTZ R31, R32, -R23, 0.10546888411045074463 ;  /* 0x3dd80012201f7423 */ /* 0x000fe20000010817 */
[----:B------:R-:W-:Y:S01]  /*0ec0*/  FFMA.FTZ R29, R24, R29, R24 ;  /* 0x0000001d181d7223 */ /* 0x000fe20000010018 */
[----:B------:R-:W-:Y:S01]  /*0ed0*/  FADD.FTZ.RZ R24, R14, 1 ;  /* 0x3f8000000e187421 */ /* 0x000fe2000001c000 */
[----:B------:R-:W-:Y:S01]  /*0ee0*/  FFMA.FTZ R33, R28, R33, -0.5 ;  /* 0xbf0000001c217423 */ /* 0x000fe20000010021 */
[----:B------:R-:W-:-:S03]  /*0ef0*/  FFMA.FTZ R31, R32, R31, -0.13229703903198242188 ;  /* 0xbe0778e0201f7423 */ /* 0x000fc6000001001f */
[----:B------:R-:W-:Y:S01]  /*0f00*/  IADD3 R24, R24, -0x3f400000, RZ ;  /* 0xc0c0000018187810 */ /* 0x000fe20007ffe0ff */
[----:B------:R-:W-:Y:S01]  /*0f10*/  FMUL R17, R28, R33 ;  /* 0x000000211c117220 */ /* 0x000fe20000400000 */
[----:B------:R-:W-:Y:S02]  /*0f20*/  FFMA.FTZ R31, R32, R31, 0.14491446316242218018 ;  /* 0x3e146475201f7423 */ /* 0x000fe4000001001f */
[----:B------:R-:W-:Y:S01]  /*0f30*/  LOP3.LUT R39, R24, 0xff800000, RZ, 0xc0, !PT ;  /* 0xff80000018277812 */ /* 0x000fe200078ec0ff */
[----:B------:R-:W-:Y:S01]  /*0f40*/  FFMA.FTZ R17, R28, R17, R28 ;  /* 0x000000111c117223 */ /* 0x000fe2000001001c */
[C---:B------:R-:W-:Y:S02]  /*0f50*/  FFMA.FTZ R31, R32.reuse, R31, -0.16641564667224884033 ;  /* 0xbe2a68dd201f7423 */ /* 0x040fe4000001001f */
[----:B------:R-:W-:Y:S02]  /*0f60*/  IADD3 R33, -R39, 0x40800000, RZ ;  /* 0x4080000027217810 */ /* 0x000fe40007ffe1ff */
[----:B------:R-:W-:Y:S01]  /*0f70*/  IADD3 R28, R14, -R39, RZ ;  /* 0x800000270e1c7210 */ /* 0x000fe20007ffe0ff */
[----:B------:R-:W-:-:S02]  /*0f80*/  FFMA.FTZ R31, R32, R31, 0.19988867640495300293 ;  /* 0x3e4caf9e201f7423 */ /* 0x000fc4000001001f */
[----:B------:R-:W-:Y:S02]  /*0f90*/  FFMA.FTZ R33, R33, R26, -1 ;  /* 0xbf80000021217423 */ /* 0x000fe4000001001a */
[----:B------:R-:W-:Y:S02]  /*0fa0*/  FFMA.FTZ R31, R32, R31, -0.25000196695327758789 ;  /* 0xbe800042201f7423 */ /* 0x000fe4000001001f */
[----:B------:R-:W-:Y:S01]  /*0fb0*/  FADD R28, R28, R33 ;  /* 0x000000211c1c7221 */ /* 0x000fe20000000000 */
[----:B------:R-:W-:Y:S01]  /*0fc0*/  FMUL R33, R10, 1.4426950216293334961 ;  /* 0x3fb8aa3b0a217820 */ /* 0x000fe20000400000 */
[----:B------:R-:W-:Y:S02]  /*0fd0*/  FFMA.FTZ R31, R32, R31, 0.33333510160446166992 ;  /* 0x3eaaaae6201f7423 */ /* 0x000fe4000001001f */
[----:B------:R-:W-:Y:S02]  /*0fe0*/  FFMA.FTZ R41, R28, -R23, 0.10546888411045074463 ;  /* 0x3dd800121c297423 */ /* 0x000fe40000010817 */
[----:B------:R-:W-:Y:S01]  /*0ff0*/  FSETP.GEU.AND P0, PT, R33, -126, PT ;  /* 0xc2fc00002100780b */ /* 0x000fe20003f0e000 */
[----:B------:R-:W-:Y:S01]  /*1000*/  FFMA.FTZ R31, R32, R31, -0.5 ;  /* 0xbf000000201f7423 */ /* 0x000fe2000001001f */
[----:B------:R-:W-:-:S03]  /*1010*/  FFMA.FTZ R41, R28, R41, -0.13229703903198242188 ;  /* 0xbe0778e01c297423 */ /* 0x000fc60000010029 */
[----:B------:R-:W-:Y:S01]  /*1020*/  FMUL R31, R32, R31 ;  /* 0x0000001f201f7220 */ /* 0x000fe20000400000 */
[----:B------:R-:W-:-:S03]  /*1030*/  FFMA.FTZ R41, R28, R41, 0.14491446316242218018 ;  /* 0x3e1464751c297423 */ /* 0x000fc60000010029 */
[----:B------:R-:W-:Y:S01]  /*1040*/  FFMA.FTZ R31, R32, R31, R32 ;  /* 0x0000001f201f7223 */ /* 0x000fe20000010020 */
[----:B------:R-:W-:-:S03]  /*1050*/  FFMA.FTZ R41, R28, R41, -0.16641564667224884033 ;  /* 0xbe2a68dd1c297423 */ /* 0x000fc60000010029 */
[----:B------:R-:W-:Y:S01]  /*1060*/  @!P0 FMUL R33, R33, 0.5 ;  /* 0x3f00000021218820 */ /* 0x000fe20000400000 */
[----:B------:R-:W-:-:S03]  /*1070*/  FFMA.FTZ R41, R28, R41, 0.19988867640495300293 ;  /* 0x3e4caf9e1c297423 */ /* 0x000fc60000010029 */
[----:B------:R-:W0:Y:S01]  /*1080*/  MUFU.EX2 R24, R33 ;  /* 0x0000002100187308 */ /* 0x000e220000000800 */
[----:B------:R-:W-:-:S04]  /*1090*/  FFMA.FTZ R41, R28, R41, -0.25000196695327758789 ;  /* 0xbe8000421c297423 */ /* 0x000fc80000010029 */
[----:B------:R-:W-:-:S04]  /*10a0*/  FFMA.FTZ R41, R28, R41, 0.33333510160446166992 ;  /* 0x3eaaaae61c297423 */ /* 0x000fc80000010029 */
[----:B------:R-:W-:-:S04]  /*10b0*/  FFMA.FTZ R41, R28, R41, -0.5 ;  /* 0xbf0000001c297423 */ /* 0x000fc80000010029 */
[----:B------:R-:W-:Y:S01]  /*10c0*/  FMUL R41, R28, R41 ;  /* 0x000000291c297220 */ /* 0x000fe20000400000 */
[----:B0-----:R-:W-:Y:S01]  /*10d0*/  @!P0 FMUL R24, R24, R24 ;  /* 0x0000001818188220 */ /* 0x001fe20000400000 */
[----:B------:R-:W-:Y:S02]  /*10e0*/  ISETP.GE.U32.AND P0, PT, R11, 0x7f800000, PT ;  /* 0x7f8000000b00780c */ /* 0x000fe40003f06070 */
[----:B------:R-:W-:Y:S01]  /*10f0*/  FFMA.FTZ R32, R28, R41, R28 ;  /* 0x000000291c207223 */ /* 0x000fe2000001001c */
[----:B------:R-:W-:Y:S01]  /*1100*/  FMUL R28, R13, 1.1920928955078125e-07 ;  /* 0x340000000d1c7820 */ /* 0x000fe20000400000 */
[----:B------:R-:W-:-:S03]  /*1110*/  FADD.FTZ.RZ R41, R24, 1 ;  /* 0x3f80000018297421 */ /* 0x000fc6000001c000 */
[----:B------:R-:W-:Y:S02]  /*1120*/  FFMA.FTZ R21, R28, 0.69314718246459960938, R21 ;  /* 0x3f3172181c157823 */ /* 0x000fe40000010015 */
[----:B------:R-:W-:-:S04]  /*1130*/  IADD3 R13, R41, -0x3f400000, RZ ;  /* 0xc0c00000290d7810 */ /* 0x000fc80007ffe0ff */
[----:B------:R-:W-:Y:S01]  /*1140*/  LOP3.LUT R13, R13, 0xff800000, RZ, 0xc0, !PT ;  /* 0xff8000000d0d7812 */ /* 0x000fe200078ec0ff */
[----:B------:R-:W-:Y:S06]  /*1150*/  @!P0 BRA `(.L_x_1) ;  /* 0x0000000000148947 */ /* 0x000fec0003800000 */
[----:B------:R-:W-:-:S13]  /*1160*/  ISETP.GE.AND P0, PT, R11, -0x407fffff, PT ;  /* 0xbf8000010b00780c */ /* 0x000fda0003f06270 */
[----:B------:R-:W-:-:S05]  /*1170*/  @P0 MOV R28, 0x7f800000 ;  /* 0x7f800000001c0802 */ /* 0x000fca0000000f00 */
[C---:B------:R-:W-:Y:S01]  /*1180*/  @P0 FFMA.FTZ R21, R11.reuse, R28, +INF ;  /* 0x7f8000000b150423 */ /* 0x040fe2000001001c */
[----:B------:R-:W-:-:S04]  /*1190*/  FSETP.NEU.AND P0, PT, R11, RZ, PT ;  /* 0x000000ff0b00720b */ /* 0x000fc80003f0d000 */
[----:B------:R-:W-:-:S09]  /*11a0*/  FSEL R21, R21, -RZ, P0 ;  /* 0x800000ff15157208 */ /* 0x000fd20000000000 */
.L_x_1:
[----:B------:R-:W-:Y:S05]  /*11b0*/  BSYNC B0 ;  /* 0x0000000000007941 */ /* 0x000fea0003800000 */
.L_x_0:
[----:B------:R-:W-:Y:S01]  /*11c0*/  IADD3 R11, -R13, 0x40800000, RZ ;  /* 0x408000000d0b7810 */ /* 0x000fe20007ffe1ff */
[----:B------:R-:W-:Y:S01]  /*11d0*/  FADD R28, R0, -R15 ;  /* 0x8000000f001c7221 */ /* 0x000fe20000000000 */
[----:B------:R-:W-:Y:S01]  /*11e0*/  IADD3 R0, R24, -R13, RZ ;  /* 0x8000000d18007210 */ /* 0x000fe20007ffe0ff */
[----:B------:R-:W-:Y:S01]  /*11f0*/  BSSY B0, `(.L_x_2) ;  /* 0x0000024000007945 */ /* 0x000fe20003800000 */
[----:B------:R-:W-:Y:S01]  /*1200*/  I2FP.F32.S32 R42, R42 ;  /* 0x0000002a002a7245 */ /* 0x000fe20000201400 */
[----:B------:R-:W-:Y:S01]  /*1210*/  FFMA.FTZ R11, R11, R26, -1 ;  /* 0xbf8000000b0b7423 */ /* 0x000fe2000001001a */
[----:B------:R-:W-:Y:S01]  /*1220*/  FMUL R28, R43, R28 ;  /* 0x0000001c2b1c7220 */ /* 0x000fe20000400000 */
[----:B------:R-:W-:Y:S02]  /*1230*/  I2FP.F32.S32 R30, R30 ;  /* 0x0000001e001e7245 */ /* 0x000fe40000201400 */
[----:B------:R-:W-:Y:S01]  /*1240*/  FADD R0, R0, R11 ;  /* 0x0000000b00007221 */ /* 0x000fe20000000000 */
[----:B------:R-:W-:Y:S01]  /*1250*/  FFMA R11, R28, R44, R19 ;  /* 0x0000002c1c0b7223 */ /* 0x000fe20000000013 */
[----:B------:R-:W-:Y:S01]  /*1260*/  FMUL R45, R42, 1.1920928955078125e-07 ;  /* 0x340000002a2d7820 */ /* 0x000fe20000400000 */
[----:B------:R-:W-:Y:S01]  /*1270*/  FMUL R30, R30, 1.1920928955078125e-07 ;  /* 0x340000001e1e7820 */ /* 0x000fe20000400000 */
[----:B------:R-:W-:Y:S01]  /*1280*/  FFMA.FTZ R33, R0, -R23, 0.10546888411045074463 ;  /* 0x3dd8001200217423 */ /* 0x000fe20000010817 */
[----:B------:R-:W-:-:S02]  /*1290*/  FMUL R41, R11, 1.4426950216293334961 ;  /* 0x3fb8aa3b0b297820 */ /* 0x000fc40000400000 */
[----:B------:R-:W-:Y:S01]  /*12a0*/  FFMA.FTZ R30, R30, 0.69314718246459960938, R17 ;  /* 0x3f3172181e1e7823 */ /* 0x000fe20000010011 */
[C---:B------:R-:W-:Y:S02]  /*12b0*/  FFMA.FTZ R33, R0.reuse, R33, -0.13229703903198242188 ;  /* 0xbe0778e000217423 */ /* 0x040fe40000010021 */
[----:B------:R-:W-:Y:S02]  /*12c0*/  FSETP.GEU.AND P0, PT, R41, -126, PT ;  /* 0xc2fc00002900780b */ /* 0x000fe40003f0e000 */
[----:B------:R-:W-:-:S04]  /*12d0*/  FFMA.FTZ R33, R0, R33, 0.14491446316242218018 ;  /* 0x3e14647500217423 */ /* 0x000fc80000010021 */
[----:B------:R-:W-:-:S04]  /*12e0*/  FFMA.FTZ R33, R0, R33, -0.16641564667224884033 ;  /* 0xbe2a68dd00217423 */ /* 0x000fc80000010021 */
[----:B------:R-:W-:-:S03]  /*12f0*/  FFMA.FTZ R33, R0, R33, 0.19988867640495300293 ;  /* 0x3e4caf9e00217423 */ /* 0x000fc60000010021 */
[----:B------:R-:W-:Y:S01]  /*1300*/  @!P0 FMUL R41, R41, 0.5 ;  /* 0x3f00000029298820 */ /* 0x000fe20000400000 */
[----:B------:R-:W-:-:S03]  /*1310*/  FFMA.FTZ R33, R0, R33, -0.25000196695327758789 ;  /* 0xbe80004200217423 */ /* 0x000fc60000010021 */
[----:B------:R-:W0:Y:S01]  /*1320*/  MUFU.EX2 R28, R41 ;  /* 0x00000029001c7308 */ /* 0x000e220000000800 */
[----:B------:R-:W-:-:S04]  /*1330*/  FFMA.FTZ R33, R0, R33, 0.33333510160446166992 ;  /* 0x3eaaaae600217423 */ /* 0x000fc80000010021 */
[----:B------:R-:W-:-:S04]  /*1340*/  FFMA.FTZ R33, R0, R33, -0.5 ;  /* 0xbf00000000217423 */ /* 0x000fc80000010021 */
[----:B------:R-:W-:-:S04]  /*1350*/  FMUL R33, R0, R33 ;  /* 0x0000002100217220 */ /* 0x000fc80000400000 */
[----:B------:R-:W-:Y:S01]  /*1360*/  FFMA.FTZ R33, R0, R33, R0 ;  /* 0x0000002100217223 */ /* 0x000fe20000010000 */
[----:B------:R-:W-:Y:S01]  /*1370*/  FFMA.FTZ R0, R45, 0.69314718246459960938, R40 ;  /* 0x3f3172182d007823 */ /* 0x000fe20000010028 */
[----:B0-----:R-:W-:Y:S01]  /*1380*/  @!P0 FMUL R28, R28, R28 ;  /* 0x0000001c1c1c8220 */ /* 0x001fe20000400000 */
[----:B------:R-:W-:-:S03]  /*1390*/  ISETP.GE.U32.AND P0, PT, R25, 0x7f800000, PT ;  /* 0x7f8000001900780c */ /* 0x000fc60003f06070 */
[----:B------:R-:W-:-:S05]  /*13a0*/  FADD.FTZ.RZ R40, R28, 1 ;  /* 0x3f8000001c287421 */ /* 0x000fca000001c000 */
        /* <DEDUP_REMOVED lines=8> */
.L_x_3:
[----:B------:R-:W-:Y:S05]  /*1430*/  BSYNC B0 ;  /* 0x0000000000007941 */ /* 0x000fea0003800000 */
.L_x_2:
        /* <DEDUP_REMOVED lines=13> */
[----:B------:R-:W-:Y:S01]  /*1510*/  FMUL R41, R12, 1.4426950216293334961 ;  /* 0x3fb8aa3b0c297820 */ /* 0x000fe20000400000 */
[----:B------:R-:W-:Y:S01]  /*1520*/  FFMA.FTZ R31, R42, 0.69314718246459960938, R31 ;  /* 0x3f3172182a1f7823 */ /* 0x000fe2000001001f */
[----:B------:R-:W-:Y:S01]  /*1530*/  FFMA.FTZ R32, R39, 0.69314718246459960938, R32 ;  /* 0x3f31721827207823 */ /* 0x000fe20000010020 */
[----:B------:R-:W-:Y:S01]  /*1540*/  FFMA.FTZ R25, R40, R25, -0.13229703903198242188 ;  /* 0xbe0778e028197423 */ /* 0x000fe20000010019 */
[----:B------:R-:W-:-:S02]  /*1550*/  I2FP.F32.S32 R13, R13 ;  /* 0x0000000d000d7245 */ /* 0x000fc40000201400 */
[----:B------:R-:W-:Y:S01]  /*1560*/  FSETP.GEU.AND P0, PT, R41, -126, PT ;  /* 0xc2fc00002900780b */ /* 0x000fe20003f0e000 */
[----:B------:R-:W-:Y:S01]  /*1570*/  FFMA.FTZ R25, R40, R25, 0.14491446316242218018 ;  /* 0x3e14647528197423 */ /* 0x000fe20000010019 */
[----:B------:R-:W-:-:S03]  /*1580*/  I2FP.F32.S32 R35, R35 ;  /* 0x0000002300237245 */ /* 0x000fc60000201400 */
[----:B------:R-:W-:-:S04]  /*1590*/  FFMA.FTZ R25, R40, R25, -0.16641564667224884033 ;  /* 0xbe2a68dd28197423 */ /* 0x000fc80000010019 */
[----:B------:R-:W-:-:S04]  /*15a0*/  FFMA.FTZ R25, R40, R25, 0.19988867640495300293 ;  /* 0x3e4caf9e28197423 */ /* 0x000fc80000010019 */
[----:B------:R-:W-:Y:S01]  /*15b0*/  @!P0 FMUL R41, R41, 0.5 ;  /* 0x3f00000029298820 */ /* 0x000fe20000400000 */
[----:B------:R-:W-:-:S03]  /*15c0*/  FFMA.FTZ R45, R40, R25, -0.25000196695327758789 ;  /* 0xbe800042282d7423 */ /* 0x000fc60000010019 */
[----:B------:R0:W1:Y:S01]  /*15d0*/  MUFU.EX2 R25, R41 ;  /* 0x0000002900197308 */ /* 0x0000620000000800 */
[----:B------:R-:W-:-:S04]  /*15e0*/  FFMA.FTZ R45, R40, R45, 0.33333510160446166992 ;  /* 0x3eaaaae6282d7423 */ /* 0x000fc8000001002d */
[----:B------:R-:W-:-:S04]  /*15f0*/  FFMA.FTZ R45, R40, R45, -0.5 ;  /* 0xbf000000282d7423 */ /* 0x000fc8000001002d */
[----:B------:R-:W-:Y:S01]  /*1600*/  FMUL R45, R40, R45 ;  /* 0x0000002d282d7220 */ /* 0x000fe20000400000 */
[----:B0-----:R-:W-:Y:S01]  /*1610*/  FADD R41, R22, -R15 ;  /* 0x8000000f16297221 */ /* 0x001fe20000000000 */
[----:B------:R-:W-:Y:S02]  /*1620*/  FMUL R22, R13, 1.1920928955078125e-07 ;  /* 0x340000000d167820 */ /* 0x000fe40000400000 */
[----:B------:R-:W-:Y:S01]  /*1630*/  FFMA.FTZ R34, R40, R45, R40 ;  /* 0x0000002d28227223 */ /* 0x000fe20000010028 */
[----:B------:R-:W-:Y:S01]  /*1640*/  FMUL R13, R43, R41 ;  /* 0x000000292b0d7220 */ /* 0x000fe20000400000 */
[----:B-1----:R-:W-:Y:S01]  /*1650*/  @!P0 FMUL R25, R25, R25 ;  /* 0x0000001919198220 */ /* 0x002fe20000400000 */
[----:B------:R-:W-:Y:S01]  /*1660*/  FFMA.FTZ R33, R22, 0.69314718246459960938, R33 ;  /* 0x3f31721816217823 */ /* 0x000fe20000010021 */
[----:B------:R-:W-:Y:S01]  /*1670*/  ISETP.GE.U32.AND P0, PT, R38, 0x7f800000, PT ;  /* 0x7f8000002600780c */ /* 0x000fe20003f06070 */
[----:B------:R-:W-:Y:S01]  /*1680*/  FFMA R13, R13, R44, R19 ;  /* 0x0000002c0d0d7223 */ /* 0x000fe20000000013 */
[----:B------:R-:W-:-:S03]  /*1690*/  FADD.FTZ.RZ R40, R25, 1 ;  /* 0x3f80000019287421 */ /* 0x000fc6000001c000 */
[----:B------:R-:W-:Y:S02]  /*16a0*/  FMUL R22, R13, 1.4426950216293334961 ;  /* 0x3fb8aa3b0d167820 */ /* 0x000fe40000400000 */
[----:B------:R-:W-:-:S03]  /*16b0*/  IADD3 R40, R40, -0x3f400000, RZ ;  /* 0xc0c0000028287810 */ /* 0x000fc60007ffe0ff */
[----:B------:R-:W-:Y:S02]  /*16c0*/  FSETP.GEU.AND P1, PT, R22, -126, PT ;  /* 0xc2fc00001600780b */ /* 0x000fe40003f2e000 */
[----:B------:R-:W-:-:S04]  /*16d0*/  LOP3.LUT R42, R40, 0xff800000, RZ, 0xc0, !PT ;  /* 0xff800000282a7812 */ /* 0x000fc800078ec0ff */
[----:B------:R-:W-:Y:S02]  /*16e0*/  IADD3 R39, -R42, 0x40800000, RZ ;  /* 0x408000002a277810 */ /* 0x000fe40007ffe1ff */
[----:B------:R-:W-:-:S03]  /*16f0*/  IADD3 R40, R25, -R42, RZ ;  /* 0x8000002a19287210 */ /* 0x000fc60007ffe0ff */
[----:B------:R-:W-:Y:S02]  /*1700*/  FFMA.FTZ R39, R39, R26, -1 ;  /* 0xbf80000027277423 */ /* 0x000fe4000001001a */
[----:B------:R-:W-:Y:S02]  /*1710*/  @!P1 FMUL R22, R22, 0.5 ;  /* 0x3f00000016169820 */ /* 0x000fe40000400000 */
[----:B------:R-:W-:-:S04]  /*1720*/  FADD R40, R40, R39 ;  /* 0x0000002728287221 */ /* 0x000fc80000000000 */
[C---:B------:R-:W-:Y:S01]  /*1730*/  FFMA.FTZ R39, R40.reuse, -R23, 0.10546888411045074463 ;  /* 0x3dd8001228277423 */ /* 0x040fe20000010817 */
[----:B------:R-:W0:Y:S03]  /*1740*/  MUFU.EX2 R22, R22 ;  /* 0x0000001600167308 */ /* 0x000e260000000800 */
[----:B------:R-:W-:-:S04]  /*1750*/  FFMA.FTZ R39, R40, R39, -0.13229703903198242188 ;  /* 0xbe0778e028277423 */ /* 0x000fc80000010027 */
[----:B------:R-:W-:-:S04]  /*1760*/  FFMA.FTZ R39, R40, R39, 0.14491446316242218018 ;  /* 0x3e14647528277423 */ /* 0x000fc80000010027 */
[----:B------:R-:W-:-:S04]  /*1770*/  FFMA.FTZ R39, R40, R39, -0.16641564667224884033 ;  /* 0xbe2a68dd28277423 */ /* 0x000fc80000010027 */
[----:B------:R-:W-:-:S04]  /*1780*/  FFMA.FTZ R39, R40, R39, 0.19988867640495300293 ;  /* 0x3e4caf9e28277423 */ /* 0x000fc80000010027 */
[----:B------:R-:W-:-:S04]  /*1790*/  FFMA.FTZ R39, R40, R39, -0.25000196695327758789 ;  /* 0xbe80004228277423 */ /* 0x000fc80000010027 */
[----:B------:R-:W-:-:S04]  /*17a0*/  FFMA.FTZ R39, R40, R39, 0.33333510160446166992 ;  /* 0x3eaaaae628277423 */ /* 0x000fc80000010027 */
[----:B------:R-:W-:-:S04]  /*17b0*/  FFMA.FTZ R39, R40, R39, -0.5 ;  /* 0xbf00000028277423 */ /* 0x000fc80000010027 */
[----:B------:R-:W-:Y:S01]  /*17c0*/  FMUL R41, R40, R39 ;  /* 0x0000002728297220 */ /* 0x000fe20000400000 */
[----:B------:R-:W-:-:S03]  /*17d0*/  FMUL R39, R35, 1.1920928955078125e-07 ;  /* 0x3400000023277820 */ /* 0x000fc60000400000 */
[----:B------:R-:W-:Y:S01]  /*17e0*/  FFMA.FTZ R35, R40, R41, R40 ;  /* 0x0000002928237223 */ /* 0x000fe20000010028 */
[----:B------:R-:W-:Y:S01]  /*17f0*/  FFMA.FTZ R29, R39, 0.69314718246459960938, R29 ;  /* 0x3f317218271d7823 */ /* 0x000fe2000001001d */
[----:B0-----:R-:W-:Y:S06]  /*1800*/  @!P0 BRA `(.L_x_5) ;  /* 0x0000000000148947 */ /* 0x001fec0003800000 */
[----:B------:R-:W-:-:S13]  /*1810*/  ISETP.GE.AND P0, PT, R38, -0x407fffff, PT ;  /* 0xbf8000012600780c */ /* 0x000fda0003f06270 */
[----:B------:R-:W-:-:S05]  /*1820*/  @P0 MOV R39, 0x7f800000 ;  /* 0x7f80000000270802 */ /* 0x000fca0000000f00 */
[C---:B------:R-:W-:Y:S01]  /*1830*/  @P0 FFMA.FTZ R29, R38.reuse, R39, +INF ;  /* 0x7f800000261d0423 */ /* 0x040fe20000010027 */
[----:B------:R-:W-:-:S04]  /*1840*/  FSETP.NEU.AND P0, PT, R38, RZ, PT ;  /* 0x000000ff2600720b */ /* 0x000fc80003f0d000 */
[----:B------:R-:W-:-:S09]  /*1850*/  FSEL R29, R29, -RZ, P0 ;  /* 0x800000ff1d1d7208 */ /* 0x000fd20000000000 */
.L_x_5:
[----:B------:R-:W-:Y:S05]  /*1860*/  BSYNC B0 ;  /* 0x0000000000007941 */ /* 0x000fea0003800000 */
.L_x_4:
[----:B------:R-:W-:Y:S01]  /*1870*/  ISETP.GE.U32.AND P0, PT, R37, 0x7f800000, PT ;  /* 0x7f8000002500780c */ /* 0x000fe20003f06070 */
[----:B------:R-:W-:Y:S01]  /*1880*/  @!P1 FMUL R22, R22, R22 ;  /* 0x0000001616169220 */ /* 0x000fe20000400000 */
[----:B------:R-:W-:Y:S01]  /*1890*/  BSSY B0, `(.L_x_6) ;  /* 0x000000a000007945 */ /* 0x000fe20003800000 */
[----:B------:R-:W-:Y:S02]  /*18a0*/  ISETP.GE.U32.AND P1, PT, R27, 0x7f800000, PT ;  /* 0x7f8000001b00780c */ /* 0x000fe40003f26070 */
[----:B------:R-:W-:-:S05]  /*18b0*/  FADD.FTZ.RZ R38, R22, 1 ;  /* 0x3f80000016267421 */ /* 0x000fca000001c000 */
[----:B------:R-:W-:-:S03]  /*18c0*/  IADD3 R38, R38, -0x3f400000, RZ ;  /* 0xc0c0000026267810 */ /* 0x000fc60007ffe0ff */
[----:B------:R-:W-:Y:S05]  /*18d0*/  @!P0 BRA `(.L_x_7) ;  /* 0x0000000000148947 */ /* 0x000fea0003800000 */
[----:B------:R-:W-:-:S13]  /*18e0*/  ISETP.GE.AND P0, PT, R37, -0x407fffff, PT ;  /* 0xbf8000012500780c */ /* 0x000fda0003f06270 */
[----:B------:R-:W-:-:S05]  /*18f0*/  @P0 MOV R40, 0x7f800000 ;  /* 0x7f80000000280802 */ /* 0x000fca0000000f00 */
[C---:B------:R-:W-:Y:S01]  /*1900*/  @P0 FFMA.FTZ R30, R37.reuse, R40, +INF ;  /* 0x7f800000251e0423 */ /* 0x040fe20000010028 */
[----:B------:R-:W-:-:S04]  /*1910*/  FSETP.NEU.AND P0, PT, R37, RZ, PT ;  /* 0x000000ff2500720b */ /* 0x000fc80003f0d000 */
[----:B------:R-:W-:-:S09]  /*1920*/  FSEL R30, R30, -RZ, P0 ;  /* 0x800000ff1e1e7208 */ /* 0x000fd20000000000 */
.L_x_7:
[----:B------:R-:W-:Y:S05]  /*1930*/  BSYNC B0 ;  /* 0x0000000000007941 */ /* 0x000fea0003800000 */
.L_x_6:
[----:B------:R-:W-:Y:S01]  /*1940*/  BSSY B0, `(.L_x_8) ;  /* 0x0000008000007945 */ /* 0x000fe20003800000 */
[----:B------:R-:W-:-:S03]  /*1950*/  LOP3.LUT R41, R38, 0xff800000, RZ, 0xc0, !PT ;  /* 0xff80000026297812 */ /* 0x000fc600078ec0ff */
[----:B------:R-:W-:Y:S05]  /*1960*/  @!P1 BRA `(.L_x_9) ;  /* 0x0000000000149947 */ /* 0x000fea0003800000 */
[----:B------:R-:W-:-:S13]  /*1970*/  ISETP.GE.AND P0, PT, R27, -0x407fffff, PT ;  /* 0xbf8000011b00780c */ /* 0x000fda0003f06270 */
[----:B------:R-:W-:-:S05]  /*1980*/  @P0 MOV R38, 0x7f800000 ;  /* 0x7f80000000260802 */ /* 0x000fca0000000f00 */
[C---:B------:R-:W-:Y:S01]  /*1990*/  @P0 FFMA.FTZ R31, R27.reuse, R38, +INF ;  /* 0x7f8000001b1f0423 */ /* 0x040fe20000010026 */
[----:B------:R-:W-:-:S04]  /*19a0*/  FSETP.NEU.AND P0, PT, R27, RZ, PT ;  /* 0x000000ff1b00720b */ /* 0x000fc80003f0d000 */
[----:B------:R-:W-:-:S09]  /*19b0*/  FSEL R31, R31, -RZ, P0 ;  /* 0x800000ff1f1f7208 */ /* 0x000fd20000000000 */
.L_x_9:
[----:B------:R-:W-:Y:S05]  /*19c0*/  BSYNC B0 ;  /* 0x0000000000007941 */ /* 0x000fea0003800000 */
.L_x_8:
[----:B------:R-:W-:Y:S01]  /*19d0*/  ISETP.GE.U32.AND P0, PT, R14, 0x7f800000, PT ;  /* 0x7f8000000e00780c */ /* 0x000fe20003f06070 */
[----:B------:R-:W-:Y:S01]  /*19e0*/  FADD R40, R36, -R15 ;  /* 0x8000000f24287221 */ /* 0x000fe20000000000 */
[----:B------:R-:W-:Y:S01]  /*19f0*/  IADD3 R27, -R41, 0x40800000, RZ ;  /* 0x40800000291b7810 */ /* 0x000fe20007ffe1ff */
[----:B------:R-:W-:Y:S01]  /*1a00*/  BSSY B0, `(.L_x_10) ;  /* 0x000000c000007945 */ /* 0x000fe20003800000 */
[----:B------:R-:W-:Y:S01]  /*1a10*/  ISETP.GE.U32.AND P1, PT, R24, 0x7f800000, PT ;  /* 0x7f8000001800780c */ /* 0x000fe20003f26070 */
[----:B------:R-:W-:Y:S02]  /*1a20*/  FMUL R40, R43, R40 ;  /* 0x000000282b287220 */ /* 0x000fe40000400000 */
[----:B------:R-:W-:Y:S01]  /*1a30*/  FFMA.FTZ R38, R27, R26, -1 ;  /* 0xbf8000001b267423 */ /* 0x000fe2000001001a */
[----:B------:R-:W-:-:S05]  /*1a40*/  IADD3 R27, R22, -R41, RZ ;  /* 0x80000029161b7210 */ /* 0x000fca0007ffe0ff */
[----:B------:R-:W-:Y:S01]  /*1a50*/  FADD R36, R27, R38 ;  /* 0x000000261b247221 */ /* 0x000fe20000000000 */
[----:B------:R-:W-:Y:S06]  /*1a60*/  @!P0 BRA `(.L_x_11) ;  /* 0x0000000000148947 */ /* 0x000fec0003800000 */
[----:B------:R-:W-:-:S13]  /*1a70*/  ISETP.GE.AND P0, PT, R14, -0x407fffff, PT ;  /* 0xbf8000010e00780c */ /* 0x000fda0003f06270 */
[----:B------:R-:W-:-:S05]  /*1a80*/  @P0 MOV R27, 0x7f800000 ;  /* 0x7f800000001b0802 */ /* 0x000fca0000000f00 */
[C---:B------:R-:W-:Y:S01]  /*1a90*/  @P0 FFMA.FTZ R32, R14.reuse, R27, +INF ;  /* 0x7f8000000e200423 */ /* 0x040fe2000001001b */
[----:B------:R-:W-:-:S04]  /*1aa0*/  FSETP.NEU.AND P0, PT, R14, RZ, PT ;  /* 0x000000ff0e00720b */ /* 0x000fc80003f0d000 */
[----:B------:R-:W-:-:S09]  /*1ab0*/  FSEL R32, R32, -RZ, P0 ;  /* 0x800000ff20207208 */ /* 0x000fd20000000000 */
.L_x_11:
[----:B------:R-:W-:Y:S05]  /*1ac0*/  BSYNC B0 ;  /* 0x0000000000007941 */ /* 0x000fea0003800000 */
.L_x_10:
[----:B------:R-:W-:Y:S01]  /*1ad0*/  BSSY B0, `(.L_x_12) ;  /* 0x0000009000007945 */ /* 0x000fe20003800000 */
[----:B------:R-:W-:Y:S01]  /*1ae0*/  FFMA R14, R40, R44, R19 ;  /* 0x0000002c280e7223 */ /* 0x000fe20000000013 */
[----:B------:R-:W-:Y:S02]  /*1af0*/  FFMA.FTZ R27, R36, -R23, 0.10546888411045074463 ;  /* 0x3dd80012241b7423 */ /* 0x000fe40000010817 */
[----:B------:R-:W-:Y:S05]  /*1b00*/  @!P1 BRA `(.L_x_13) ;  /* 0x0000000000149947 */ /* 0x000fea0003800000 */
[----:B------:R-:W-:-:S13]  /*1b10*/  ISETP.GE.AND P0, PT, R24, -0x407fffff, PT ;  /* 0xbf8000011800780c */ /* 0x000fda0003f06270 */
[----:B------:R-:W-:-:S05]  /*1b20*/  @P0 MOV R37, 0x7f800000 ;  /* 0x7f80000000250802 */ /* 0x000fca0000000f00 */
[C---:B------:R-:W-:Y:S01]  /*1b30*/  @P0 FFMA.FTZ R33, R24.reuse, R37, +INF ;  /* 0x7f80000018210423 */ /* 0x040fe20000010025 */
[----:B------:R-:W-:-:S04]  /*1b40*/  FSETP.NEU.AND P0, PT, R24, RZ, PT ;  /* 0x000000ff1800720b */ /* 0x000fc80003f0d000 */
[----:B------:R-:W-:-:S09]  /*1b50*/  FSEL R33, R33, -RZ, P0 ;  /* 0x800000ff21217208 */ /* 0x000fd20000000000 */
.L_x_13:
[----:B------:R-:W-:Y:S05]  /*1b60*/  BSYNC B0 ;  /* 0x0000000000007941 */ /* 0x000fea0003800000 */
.L_x_12:
[----:B------:R-:W-:Y:S01]  /*1b70*/  FMUL R39, R14, 1.4426950216293334961 ;  /* 0x3fb8aa3b0e277820 */ /* 0x000fe20000400000 */
[C---:B------:R-:W-:Y:S01]  /*1b80*/  FFMA.FTZ R27, R36.reuse, R27, -0.13229703903198242188 ;  /* 0xbe0778e0241b7423 */ /* 0x040fe2000001001b */
[----:B------:R-:W0:Y:S01]  /*1b90*/  LDS R40, [R18] ;  /* 0x0000000012287984 */ /* 0x000e220000000800 */
[----:B------:R-:W-:Y:S01]  /*1ba0*/  I2FP.F32.S32 R17, R17 ;  /* 0x0000001100117245 */ /* 0x000fe20000201400 */
[----:B------:R-:W-:Y:S01]  /*1bb0*/  BSSY B0, `(.L_x_14) ;  /* 0x000006a000007945 */ /* 0x000fe20003800000 */
[----:B------:R-:W-:Y:S01]  /*1bc0*/  FSETP.GEU.AND P0, PT, R39, -126, PT ;  /* 0xc2fc00002700780b */ /* 0x000fe20003f0e000 */
[C---:B------:R-:W-:Y:S01]  /*1bd0*/  FFMA.FTZ R27, R36.reuse, R27, 0.14491446316242218018 ;  /* 0x3e146475241b7423 */ /* 0x040fe2000001001b */
[----:B------:R-:W1:Y:S01]  /*1be0*/  LDS R24, [R18+0x808] ;  /* 0x0008080012187984 */ /* 0x000e620000000800 */
[----:B------:R-:W-:Y:S01]  /*1bf0*/  FMUL R17, R17, 1.1920928955078125e-07 ;  /* 0x3400000011117820 */ /* 0x000fe20000400000 */
[----:B------:R-:W-:Y:S01]  /*1c00*/  I2FP.F32.S32 R42, R42 ;  /* 0x0000002a002a7245 */ /* 0x000fe20000201400 */
[C---:B------:R-:W-:Y:S01]  /*1c10*/  FFMA.FTZ R37, R36.reuse, R27, -0.16641564667224884033 ;  /* 0xbe2a68dd24257423 */ /* 0x040fe2000001001b */
[----:B------:R-:W2:Y:S01]  /*1c20*/  LDS R38, [R18+0xc0c] ;  /* 0x000c0c0012267984 */ /* 0x000ea20000000800 */
[----:B------:R-:W-:Y:S01]  /*1c30*/  FFMA.FTZ R34, R17, 0.69314718246459960938, R34 ;  /* 0x3f31721811227823 */ /* 0x000fe20000010022 */
[----:B------:R-:W-:Y:S01]  /*1c40*/  I2FP.F32.S32 R41, R41 ;  /* 0x0000002900297245 */ /* 0x000fe20000201400 */
[----:B------:R-:W-:Y:S01]  /*1c50*/  FFMA.FTZ R37, R36, R37, 0.19988867640495300293 ;  /* 0x3e4caf9e24257423 */ /* 0x000fe20000010025 */
[----:B------:R1:W3:Y:S01]  /*1c60*/  LDS R27, [R18+0x404] ;  /* 0x00040400121b7984 */ /* 0x0002e20000000800 */
[----:B------:R-:W-:Y:S01]  /*1c70*/  FMUL R42, R42, 1.1920928955078125e-07 ;  /* 0x340000002a2a7820 */ /* 0x000fe20000400000 */
[----:B------:R-:W-:Y:S01]  /*1c80*/  ISETP.GE.U32.AND P4, PT, R28, 0x7f800000, PT ;  /* 0x7f8000001c00780c */ /* 0x000fe20003f86070 */
[----:B------:R-:W-:Y:S01]  /*1c90*/  @!P0 FMUL R39, R39, 0.5 ;  /* 0x3f00000027278820 */ /* 0x000fe20000400000 */
[----:B------:R-:W-:Y:S01]  /*1ca0*/  FFMA.FTZ R45, R36, R37, -0.25000196695327758789 ;  /* 0xbe800042242d7423 */ /* 0x000fe20000010025 */
[----:B------:R-:W-:Y:S01]  /*1cb0*/  FFMA.FTZ R35, R42, 0.69314718246459960938, R35 ;  /* 0x3f3172182a237823 */ /* 0x000fe20000010023 */
[----:B------:R-:W-:Y:S01]  /*1cc0*/  FMUL R41, R41, 1.1920928955078125e-07 ;  /* 0x3400000029297820 */ /* 0x000fe20000400000 */
[----:B------:R4:W5:Y:S01]  /*1cd0*/  MUFU.EX2 R37, R39 ;  /* 0x0000002700257308 */ /* 0x0009620000000800 */
[----:B------:R-:W-:Y:S01]  /*1ce0*/  FFMA.FTZ R45, R36, R45, 0.33333510160446166992 ;  /* 0x3eaaaae6242d7423 */ /* 0x000fe2000001002d */
[----:B------:R-:W-:-:S03]  /*1cf0*/  ISETP.GE.U32.AND P2, PT, R22, 0x7f800000, PT ;  /* 0x7f8000001600780c */ /* 0x000fc60003f46070 */
[----:B------:R-:W-:Y:S01]  /*1d00*/  FFMA.FTZ R45, R36, R45, -0.5 ;  /* 0xbf000000242d7423 */ /* 0x000fe2000001002d */
[----:B----4-:R-:W-:-:S03]  /*1d10*/  FADD R39, R16, -R15 ;  /* 0x8000000f10277221 */ /* 0x010fc60000000000 */
[----:B------:R-:W-:-:S04]  /*1d20*/  FMUL R45, R36, R45 ;  /* 0x0000002d242d7220 */ /* 0x000fc80000400000 */
[----:B------:R-:W-:Y:S01]  /*1d30*/  FFMA.FTZ R36, R36, R45, R36 ;  /* 0x0000002d24247223 */ /* 0x000fe20000010024 */
[----:B-----5:R-:W-:-:S03]  /*1d40*/  @!P0 FMUL R37, R37, R37 ;  /* 0x0000002525258220 */ /* 0x020fc60000400000 */
[----:B------:R-:W-:Y:S01]  /*1d50*/  FFMA.FTZ R36, R41, 0.69314718246459960938, R36 ;  /* 0x3f31721829247823 */ /* 0x000fe20000010024 */
[C---:B------:R-:W-:Y:S01]  /*1d60*/  FADD.FTZ.RZ R17, R37.reuse, 1 ;  /* 0x3f80000025117421 */ /* 0x040fe2000001c000 */
[----:B0-----:R-:W-:Y:S01]  /*1d70*/  FADD R16, R40, -R15 ;  /* 0x8000000f28107221 */ /* 0x001fe20000000000 */
[----:B------:R-:W-:-:S03]  /*1d80*/  ISETP.GE.U32.AND P3, PT, R37, 0x7f800000, PT ;  /* 0x7f8000002500780c */ /* 0x000fc60003f66070 */
[----:B------:R-:W-:Y:S01]  /*1d90*/  IADD3 R17, R17, -0x3f400000, RZ ;  /* 0xc0c0000011117810 */ /* 0x000fe20007ffe0ff */
[--C-:B-1----:R-:W-:Y:S01]  /*1da0*/  FADD R18, R24, -R15.reuse ;  /* 0x8000000f18127221 */ /* 0x102fe20000000000 */
[----:B------:R-:W-:Y:S02]  /*1db0*/  FMUL R16, R43, R16 ;  /* 0x000000102b107220 */ /* 0x000fe40000400000 */
[----:B------:R-:W-:Y:S01]  /*1dc0*/  LOP3.LUT R40, R17, 0xff800000, RZ, 0xc0, !PT ;  /* 0xff80000011287812 */ /* 0x000fe200078ec0ff */
[----:B--2---:R-:W-:Y:S01]  /*1dd0*/  FADD R24, R38, -R15 ;  /* 0x8000000f26187221 */ /* 0x004fe20000000000 */
[----:B------:R-:W-:Y:S01]  /*1de0*/  FMUL R18, R43, R18 ;  /* 0x000000122b127220 */ /* 0x000fe20000400000 */
[-C--:B------:R-:W-:Y:S01]  /*1df0*/  FFMA R16, R16, R44.reuse, R19 ;  /* 0x0000002c10107223 */ /* 0x080fe20000000013 */
[----:B---3--:R-:W-:Y:S01]  /*1e00*/  FADD R17, R27, -R15 ;  /* 0x8000000f1b117221 */ /* 0x008fe20000000000 */
[----:B------:R-:W-:Y:S02]  /*1e10*/  IADD3 R15, -R40, 0x40800000, RZ ;  /* 0x40800000280f7810 */ /* 0x000fe40007ffe1ff */
[----:B------:R-:W-:Y:S01]  /*1e20*/  FMUL R42, R16, 1.4426950216293334961 ;  /* 0x3fb8aa3b102a7820 */ /* 0x000fe20000400000 */
[----:B------:R-:W-:Y:S01]  /*1e30*/  IADD3 R27, R37, -R40, RZ ;  /* 0x80000028251b7210 */ /* 0x000fe20007ffe0ff */
[----:B------:R-:W-:Y:S01]  /*1e40*/  FMUL R17, R43, R17 ;  /* 0x000000112b117220 */ /* 0x000fe20000400000 */
[--C-:B------:R-:W-:Y:S01]  /*1e50*/  FFMA R18, R18, R44, R19.reuse ;  /* 0x0000002c12127223 */ /* 0x100fe20000000013 */
[----:B------:R-:W-:Y:S01]  /*1e60*/  FFMA.FTZ R38, R15, R26, -1 ;  /* 0xbf8000000f267423 */ /* 0x000fe2000001001a */
[C---:B------:R-:W-:Y:S01]  /*1e70*/  FMUL R15, R43.reuse, R39 ;  /* 0x000000272b0f7220 */ /* 0x040fe20000400000 */
[----:B------:R-:W-:Y:S01]  /*1e80*/  FMUL R43, R43, R24 ;  /* 0x000000182b2b7220 */ /* 0x000fe20000400000 */
[----:B------:R-:W-:Y:S01]  /*1e90*/  FSETP.GEU.AND P1, PT, R42, -126, PT ;  /* 0xc2fc00002a00780b */ /* 0x000fe20003f2e000 */
[----:B------:R-:W-:Y:S01]  /*1ea0*/  FADD R27, R27, R38 ;  /* 0x000000261b1b7221 */ /* 0x000fe20000000000 */
[-CC-:B------:R-:W-:Y:S01]  /*1eb0*/  FFMA R15, R15, R44.reuse, R19.reuse ;  /* 0x0000002c0f0f7223 */ /* 0x180fe20000000013 */
[-CC-:B------:R-:W-:Y:S01]  /*1ec0*/  FFMA R17, R17, R44.reuse, R19.reuse ;  /* 0x0000002c11117223 */ /* 0x180fe20000000013 */
[----:B------:R-:W-:Y:S01]  /*1ed0*/  FFMA R19, R43, R44, R19 ;  /* 0x0000002c2b137223 */ /* 0x000fe20000000013 */
[----:B------:R-:W-:Y:S01]  /*1ee0*/  FFMA.FTZ R38, R27, -R23, 0.10546888411045074463 ;  /* 0x3dd800121b267423 */ /* 0x000fe20000010817 */
[----:B------:R-:W-:Y:S01]  /*1ef0*/  FMUL R39, R15, 1.4426950216293334961 ;  /* 0x3fb8aa3b0f277820 */ /* 0x000fe20000400000 */
[----:B------:R-:W-:Y:S01]  /*1f00*/  FMUL R43, R17, 1.4426950216293334961 ;  /* 0x3fb8aa3b112b7820 */ /* 0x000fe20000400000 */
[----:B------:R-:W-:Y:S01]  /*1f10*/  I2FP.F32.S32 R40, R40 ;  /* 0x0000002800287245 */ /* 0x000fe20000201400 */
[----:B------:R-:W-:-:S02]  /*1f20*/  FFMA.FTZ R38, R27, R38, -0.13229703903198242188 ;  /* 0xbe0778e01b267423 */ /* 0x000fc40000010026 */
[----:B------:R-:W-:Y:S02]  /*1f30*/  FSETP.GEU.AND P0, PT, R39, -126, PT ;  /* 0xc2fc00002700780b */ /* 0x000fe40003f0e000 */
[C---:B------:R-:W-:Y:S01]  /*1f40*/  FFMA.FTZ R38, R27.reuse, R38, 0.14491446316242218018 ;  /* 0x3e1464751b267423 */ /* 0x040fe20000010026 */
[----:B------:R-:W-:Y:S01]  /*1f50*/  @!P1 FMUL R42, R42, 0.5 ;  /* 0x3f0000002a2a9820 */ /* 0x000fe20000400000 */
[----:B------:R-:W-:Y:S02]  /*1f60*/  FMUL R40, R40, 1.1920928955078125e-07 ;  /* 0x3400000028287820 */ /* 0x000fe40000400000 */
[C---:B------:R-:W-:Y:S01]  /*1f70*/  FFMA.FTZ R38, R27.reuse, R38, -0.16641564667224884033 ;  /* 0xbe2a68dd1b267423 */ /* 0x040fe20000010026 */
[----:B------:R-:W0:Y:S03]  /*1f80*/  MUFU.EX2 R41, R42 ;  /* 0x0000002a00297308 */ /* 0x000e260000000800 */
[----:B------:R-:W-:-:S03]  /*1f90*/  FFMA.FTZ R38, R27, R38, 0.19988867640495300293 ;  /* 0x3e4caf9e1b267423 */ /* 0x000fc60000010026 */
[----:B------:R-:W-:Y:S01]  /*1fa0*/  @!P0 FMUL R39, R39, 0.5 ;  /* 0x3f00000027278820 */ /* 0x000fe20000400000 */
[----:B------:R-:W-:-:S03]  /*1fb0*/  FFMA.FTZ R45, R27, R38, -0.25000196695327758789 ;  /* 0xbe8000421b2d7423 */ /* 0x000fc60000010026 */
[----:B------:R-:W1:Y:S01]  /*1fc0*/  MUFU.EX2 R38, R39 ;  /* 0x0000002700267308 */ /* 0x000e620000000800 */
[----:B------:R-:W-:-:S04]  /*1fd0*/  FFMA.FTZ R45, R27, R45, 0.33333510160446166992 ;  /* 0x3eaaaae61b2d7423 */ /* 0x000fc8000001002d */
[----:B------:R-:W-:Y:S01]  /*1fe0*/  FFMA.FTZ R45, R27, R45, -0.5 ;  /* 0xbf0000001b2d7423 */ /* 0x000fe2000001002d */
[----:B0-----:R-:W-:Y:S01]  /*1ff0*/  @!P1 FMUL R41, R41, R41 ;  /* 0x0000002929299220 */ /* 0x001fe20000400000 */
[----:B------:R-:W-:Y:S02]  /*2000*/  ISETP.GE.U32.AND P1, PT, R25, 0x7f800000, PT ;  /* 0x7f8000001900780c */ /* 0x000fe40003f26070 */
[----:B------:R-:W-:Y:S01]  /*2010*/  FMUL R45, R27, R45 ;  /* 0x0000002d1b2d7220 */ /* 0x000fe20000400000 */
[----:B------:R-:W-:-:S03]  /*2020*/  FADD.FTZ.RZ R44, R41, 1 ;  /* 0x3f800000292c7421 */ /* 0x000fc6000001c000 */
[----:B------:R-:W-:Y:S01]  /*2030*/  FFMA.FTZ R27, R27, R45, R27 ;  /* 0x0000002d1b1b7223 */ /* 0x000fe2000001001b */
[----:B-1----:R-:W-:Y:S01]  /*2040*/  @!P0 FMUL R38, R38, R38 ;  /* 0x0000002626268220 */ /* 0x002fe20000400000 */
[----:B------:R-:W-:Y:S02]  /*2050*/  FSETP.GEU.AND P0, PT, R43, -126, PT ;  /* 0xc2fc00002b00780b */ /* 0x000fe40003f0e000 */
[----:B------:R-:W-:Y:S01]  /*2060*/  FFMA.FTZ R27, R40, 0.69314718246459960938, R27 ;  /* 0x3f317218281b7823 */ /* 0x000fe2000001001b */
[----:B------:R-:W-:Y:S01]  /*2070*/  IADD3 R42, R44, -0x3f400000, RZ ;  /* 0xc0c000002c2a7810 */ /* 0x000fe20007ffe0ff */
[----:B------:R-:W-:-:S03]  /*2080*/  FADD.FTZ.RZ R24, R38, 1 ;  /* 0x3f80000026187421 */ /* 0x000fc6000001c000 */
[----:B------:R-:W-:Y:S02]  /*2090*/  LOP3.LUT R42, R42, 0xff800000, RZ, 0xc0, !PT ;  /* 0xff8000002a2a7812 */ /* 0x000fe400078ec0ff */
[----:B------:R-:W-:-:S04]  /*20a0*/  IADD3 R24, R24, -0x3f400000, RZ ;  /* 0xc0c0000018187810 */ /* 0x000fc80007ffe0ff */
[----:B------:R-:W-:Y:S01]  /*20b0*/  LOP3.LUT R39, R24, 0xff800000, RZ, 0xc0, !PT ;  /* 0xff80000018277812 */ /* 0x000fe200078ec0ff */
[----:B------:R-:W-:-:S03]  /*20c0*/  @!P0 FMUL R43, R43, 0.5 ;  /* 0x3f0000002b2b8820 */ /* 0x000fc60000400000 */
[----:B------:R-:W-:Y:S01]  /*20d0*/  IADD3 R45, -R39, 0x40800000, RZ ;  /* 0x40800000272d7810 */ /* 0x000fe20007ffe1ff */
[----:B------:R0:W0:Y:S01]  /*20e0*/  MUFU.EX2 R40, R43 ;  /* 0x0000002b00287308 */ /* 0x0000220000000800 */
[----:B------:R-:W-:Y:S02]  /*20f0*/  IADD3 R24, R38, -R39, RZ ;  /* 0x8000002726187210 */ /* 0x000fe40007ffe0ff */
[----:B------:R-:W-:Y:S01]  /*2100*/  I2FP.F32.S32 R39, R39 ;  /* 0x0000002700277245 */ /* 0x000fe20000201400 */
[----:B------:R-:W-:-:S04]  /*2110*/  FFMA.FTZ R45, R45, R26, -1 ;  /* 0xbf8000002d2d7423 */ /* 0x000fc8000001001a */
[----:B------:R-:W-:Y:S01]  /*2120*/  FADD R24, R24, R45 ;  /* 0x0000002d18187221 */ /* 0x000fe20000000000 */
[----:B------:R-:W-:-:S03]  /*2130*/  FMUL R39, R39, 1.1920928955078125e-07 ;  /* 0x3400000027277820 */ /* 0x000fc60000400000 */
[----:B------:R-:W-:-:S04]  /*2140*/  FFMA.FTZ R45, R24, -R23, 0.10546888411045074463 ;  /* 0x3dd80012182d7423 */ /* 0x000fc80000010817 */
[----:B------:R-:W-:-:S04]  /*2150*/  FFMA.FTZ R45, R24, R45, -0.13229703903198242188 ;  /* 0xbe0778e0182d7423 */ /* 0x000fc8000001002d */
[----:B------:R-:W-:-:S04]  /*2160*/  FFMA.FTZ R45, R24, R45, 0.14491446316242218018 ;  /* 0x3e146475182d7423 */ /* 0x000fc8000001002d */
[----:B------:R-:W-:-:S04]  /*2170*/  FFMA.FTZ R45, R24, R45, -0.16641564667224884033 ;  /* 0xbe2a68dd182d7423 */ /* 0x000fc8000001002d */
[----:B------:R-:W-:-:S04]  /*2180*/  FFMA.FTZ R45, R24, R45, 0.19988867640495300293 ;  /* 0x3e4caf9e182d7423 */ /* 0x000fc8000001002d */
[----:B------:R-:W-:-:S04]  /*2190*/  FFMA.FTZ R45, R24, R45, -0.25000196695327758789 ;  /* 0xbe800042182d7423 */ /* 0x000fc8000001002d */
[----:B------:R-:W-:-:S04]  /*21a0*/  FFMA.FTZ R45, R24, R45, 0.33333510160446166992 ;  /* 0x3eaaaae6182d7423 */ /* 0x000fc8000001002d */
[----:B------:R-:W-:-:S04]  /*21b0*/  FFMA.FTZ R45, R24, R45, -0.5 ;  /* 0xbf000000182d7423 */ /* 0x000fc8000001002d */
[----:B------:R-:W-:-:S04]  /*21c0*/  FMUL R45, R24, R45 ;  /* 0x0000002d182d7220 */ /* 0x000fc80000400000 */
[----:B------:R-:W-:-:S04]  /*21d0*/  FFMA.FTZ R24, R24, R45, R24 ;  /* 0x0000002d18187223 */ /* 0x000fc80000010018 */
[----:B------:R-:W-:Y:S01]  /*21e0*/  FFMA.FTZ R24, R39, 0.69314718246459960938, R24 ;  /* 0x3f31721827187823 */ /* 0x000fe20000010018 */
[----:B0-----:R-:W-:Y:S06]  /*21f0*/  @!P4 BRA `(.L_x_15) ;  /* 0x000000000014c947 */ /* 0x001fec0003800000 */
[----:B------:R-:W-:-:S13]  /*2200*/  ISETP.GE.AND P4, PT, R28, -0x407fffff, PT ;  /* 0xbf8000011c00780c */ /* 0x000fda0003f86270 */
[----:B------:R-:W-:-:S05]  /*2210*/  @P4 MOV R39, 0x7f800000 ;  /* 0x7f80000000274802 */ /* 0x000fca0000000f00 */
[C---:B------:R-:W-:Y:S01]  /*2220*/  @P4 FFMA.FTZ R34, R28.reuse, R39, +INF ;  /* 0x7f8000001c224423 */ /* 0x040fe20000010027 */
[----:B------:R-:W-:-:S04]  /*2230*/  FSETP.NEU.AND P4, PT, R28, RZ, PT ;  /* 0x000000ff1c00720b */ /* 0x000fc80003f8d000 */
[----:B------:R-:W-:-:S09]  /*2240*/  FSEL R34, R34, -RZ, P4 ;  /* 0x800000ff22227208 */ /* 0x000fd20002000000 */
.L_x_15:
[----:B------:R-:W-:Y:S05]  /*2250*/  BSYNC B0 ;  /* 0x0000000000007941 */ /* 0x000fea0003800000 */
.L_x_14:
[----:B------:R-:W-:Y:S01]  /*2260*/  BSSY B0, `(.L_x_16) ;  /* 0x0000008000007945 */ /* 0x000fe20003800000 */
[----:B------:R-:W-:-:S03]  /*2270*/  IADD3 R39, -R42, 0x40800000, RZ ;  /* 0x408000002a277810 */ /* 0x000fc60007ffe1ff */
[----:B------:R-:W-:Y:S05]  /*2280*/  @!P1 BRA `(.L_x_17) ;  /* 0x0000000000149947 */ /* 0x000fea0003800000 */
[----:B------:R-:W-:-:S13]  /*2290*/  ISETP.GE.AND P1, PT, R25, -0x407fffff, PT ;  /* 0xbf8000011900780c */ /* 0x000fda0003f26270 */
[----:B------:R-:W-:-:S05]  /*22a0*/  @P1 MOV R28, 0x7f800000 ;  /* 0x7f800000001c1802 */ /* 0x000fca0000000f00 */
[C---:B------:R-:W-:Y:S01]  /*22b0*/  @P1 FFMA.FTZ R35, R25.reuse, R28, +INF ;  /* 0x7f80000019231423 */ /* 0x040fe2000001001c */
[----:B------:R-:W-:-:S04]  /*22c0*/  FSETP.NEU.AND P1, PT, R25, RZ, PT ;  /* 0x000000ff1900720b */ /* 0x000fc80003f2d000 */
[----:B------:R-:W-:-:S09]  /*22d0*/  FSEL R35, R35, -RZ, P1 ;  /* 0x800000ff23237208 */ /* 0x000fd20000800000 */
.L_x_17:
[----:B------:R-:W-:Y:S05]  /*22e0*/  BSYNC B0 ;  /* 0x0000000000007941 */ /* 0x000fea0003800000 */
.L_x_16:
[----:B------:R-:W-:Y:S01]  /*22f0*/  BSSY B0, `(.L_x_18) ;  /* 0x0000009000007945 */ /* 0x000fe20003800000 */
[----:B------:R-:W-:Y:S01]  /*2300*/  FFMA.FTZ R39, R39, R26, -1 ;  /* 0xbf80000027277423 */ /* 0x000fe2000001001a */
[----:B------:R-:W-:Y:S02]  /*2310*/  IADD3 R28, R41, -R42, RZ ;  /* 0x8000002a291c7210 */ /* 0x000fe40007ffe0ff */
[----:B------:R-:W-:Y:S05]  /*2320*/  @!P2 BRA `(.L_x_19) ;  /* 0x000000000014a947 */ /* 0x000fea0003800000 */
[----:B------:R-:W-:-:S13]  /*2330*/  ISETP.GE.AND P1, PT, R22, -0x407fffff, PT ;  /* 0xbf8000011600780c */ /* 0x000fda0003f26270 */
[----:B------:R-:W-:-:S05]  /*2340*/  @P1 MOV R25, 0x7f800000 ;  /* 0x7f80000000191802 */ /* 0x000fca0000000f00 */
[C---:B------:R-:W-:Y:S01]  /*2350*/  @P1 FFMA.FTZ R36, R22.reuse, R25, +INF ;  /* 0x7f80000016241423 */ /* 0x040fe20000010019 */
[----:B------:R-:W-:-:S04]  /*2360*/  FSETP.NEU.AND P1, PT, R22, RZ, PT ;  /* 0x000000ff1600720b */ /* 0x000fc80003f2d000 */
[----:B------:R-:W-:-:S09]  /*2370*/  FSEL R36, R36, -RZ, P1 ;  /* 0x800000ff24247208 */ /* 0x000fd20000800000 */
.L_x_19:
[----:B------:R-:W-:Y:S05]  /*2380*/  BSYNC B0 ;  /* 0x0000000000007941 */ /* 0x000fea0003800000 */
.L_x_18:
[----:B------:R-:W-:Y:S01]  /*2390*/  BSSY B0, `(.L_x_20) ;  /* 0x0000009000007945 */ /* 0x000fe20003800000 */
[----:B------:R-:W-:Y:S01]  /*23a0*/  FADD R28, R28, R39 ;  /* 0x000000271c1c7221 */ /* 0x000fe20000000000 */
[----:B------:R-:W-:Y:S02]  /*23b0*/  @!P0 FMUL R40, R40, R40 ;  /* 0x0000002828288220 */ /* 0x000fe40000400000 */
[----:B------:R-:W-:Y:S05]  /*23c0*/  @!P3 BRA `(.L_x_21) ;  /* 0x000000000014b947 */ /* 0x000fea0003800000 */
[----:B------:R-:W-:-:S13]  /*23d0*/  ISETP.GE.AND P0, PT, R37, -0x407fffff, PT ;  /* 0xbf8000012500780c */ /* 0x000fda0003f06270 */
[----:B------:R-:W-:-:S05]  /*23e0*/  @P0 MOV R22, 0x7f800000 ;  /* 0x7f80000000160802 */ /* 0x000fca0000000f00 */
[C---:B------:R-:W-:Y:S01]  /*23f0*/  @P0 FFMA.FTZ R27, R37.reuse, R22, +INF ;  /* 0x7f800000251b0423 */ /* 0x040fe20000010016 */
[----:B------:R-:W-:-:S04]  /*2400*/  FSETP.NEU.AND P0, PT, R37, RZ, PT ;  /* 0x000000ff2500720b */ /* 0x000fc80003f0d000 */
[----:B------:R-:W-:-:S09]  /*2410*/  FSEL R27, R27, -RZ, P0 ;  /* 0x800000ff1b1b7208 */ /* 0x000fd20000000000 */
.L_x_21:
[----:B------:R-:W-:Y:S05]  /*2420*/  BSYNC B0 ;  /* 0x0000000000007941 */ /* 0x000fea0003800000 */
.L_x_20:
[----:B------:R-:W-:Y:S01]  /*2430*/  ISETP.GE.U32.AND P0, PT, R38, 0x7f800000, PT ;  /* 0x7f8000002600780c */ /* 0x000fe20003f06070 */
[----:B------:R-:W-:Y:S01]  /*2440*/  FADD.FTZ.RZ R22, R40, 1 ;  /* 0x3f80000028167421 */ /* 0x000fe2000001c000 */
[C---:B------:R-:W-:Y:S01]  /*2450*/  FFMA.FTZ R25, R28.reuse, -R23, 0.10546888411045074463 ;  /* 0x3dd800121c197423 */ /* 0x040fe20000010817 */
[----:B------:R-:W-:Y:S03]  /*2460*/  BSSY B0, `(.L_x_22) ;  /* 0x000000b000007945 */ /* 0x000fe60003800000 */
[----:B------:R-:W-:Y:S01]  /*2470*/  IADD3 R22, R22, -0x3f400000, RZ ;  /* 0xc0c0000016167810 */ /* 0x000fe20007ffe0ff */
[----:B------:R-:W-:-:S03]  /*2480*/  FFMA.FTZ R25, R28, R25, -0.13229703903198242188 ;  /* 0xbe0778e01c197423 */ /* 0x000fc60000010019 */
[----:B------:R-:W-:Y:S01]  /*2490*/  LOP3.LUT R37, R22, 0xff800000, RZ, 0xc0, !PT ;  /* 0xff80000016257812 */ /* 0x000fe200078ec0ff */
[----:B------:R-:W-:Y:S02]  /*24a0*/  FFMA.FTZ R25, R28, R25, 0.14491446316242218018 ;  /* 0x3e1464751c197423 */ /* 0x000fe40000010019 */
[----:B------:R-:W-:Y:S05]  /*24b0*/  @!P0 BRA `(.L_x_23) ;  /* 0x0000000000148947 */ /* 0x000fea0003800000 */
[----:B------:R-:W-:-:S13]  /*24c0*/  ISETP.GE.AND P0, PT, R38, -0x407fffff, PT ;  /* 0xbf8000012600780c */ /* 0x000fda0003f06270 */
[----:B------:R-:W-:-:S05]  /*24d0*/  @P0 MOV R39, 0x7f800000 ;  /* 0x7f80000000270802 */ /* 0x000fca0000000f00 */
[C---:B------:R-:W-:Y:S01]  /*24e0*/  @P0 FFMA.FTZ R24, R38.reuse, R39, +INF ;  /* 0x7f80000026180423 */ /* 0x040fe20000010027 */
[----:B------:R-:W-:-:S04]  /*24f0*/  FSETP.NEU.AND P0, PT, R38, RZ, PT ;  /* 0x000000ff2600720b */ /* 0x000fc80003f0d000 */
[----:B------:R-:W-:-:S09]  /*2500*/  FSEL R24, R24, -RZ, P0 ;  /* 0x800000ff18187208 */ /* 0x000fd20000000000 */
.L_x_23:
[----:B------:R-:W-:Y:S05]  /*2510*/  BSYNC B0 ;  /* 0x0000000000007941 */ /* 0x000fea0003800000 */
.L_x_22:
[----:B------:R-:W-:Y:S01]  /*2520*/  FFMA.FTZ R25, R28, R25, -0.16641564667224884033 ;  /* 0xbe2a68dd1c197423 */ /* 0x000fe20000010019 */
[----:B------:R-:W-:Y:S01]  /*2530*/  FMUL R38, R18, 1.4426950216293334961 ;  /* 0x3fb8aa3b12267820 */ /* 0x000fe20000400000 */
[----:B------:R-:W-:Y:S01]  /*2540*/  IADD3 R39, -R37, 0x40800000, RZ ;  /* 0x4080000025277810 */ /* 0x000fe20007ffe1ff */
[----:B------:R-:W-:Y:S01]  /*2550*/  BSSY B0, `(.L_x_24) ;  /* 0x000001f000007945 */ /* 0x000fe20003800000 */
[----:B------:R-:W-:Y:S01]  /*2560*/  FFMA.FTZ R25, R28, R25, 0.19988867640495300293 ;  /* 0x3e4caf9e1c197423 */ /* 0x000fe20000010019 */
[----:B------:R-:W-:Y:S02]  /*2570*/  IADD3 R22, R40, -R37, RZ ;  /* 0x8000002528167210 */ /* 0x000fe40007ffe0ff */
[----:B------:R-:W-:Y:S01]  /*2580*/  FSETP.GEU.AND P1, PT, R38, -126, PT ;  /* 0xc2fc00002600780b */ /* 0x000fe20003f2e000 */
[----:B------:R-:W-:Y:S01]  /*2590*/  FFMA.FTZ R25, R28, R25, -0.25000196695327758789 ;  /* 0xbe8000421c197423 */ /* 0x000fe20000010019 */
[----:B------:R-:W-:Y:S01]  /*25a0*/  FFMA.FTZ R39, R39, R26, -1 ;  /* 0xbf80000027277423 */ /* 0x000fe2000001001a */
[----:B------:R-:W-:-:S02]  /*25b0*/  ISETP.GE.U32.AND P0, PT, R41, 0x7f800000, PT ;  /* 0x7f8000002900780c */ /* 0x000fc40003f06070 */
[----:B------:R-:W-:Y:S01]  /*25c0*/  FFMA.FTZ R25, R28, R25, 0.33333510160446166992 ;  /* 0x3eaaaae61c197423 */ /* 0x000fe20000010019 */
[----:B------:R-:W-:Y:S01]  /*25d0*/  FADD R22, R22, R39 ;  /* 0x0000002716167221 */ /* 0x000fe20000000000 */
[----:B------:R-:W-:Y:S02]  /*25e0*/  I2FP.F32.S32 R42, R42 ;  /* 0x0000002a002a7245 */ /* 0x000fe40000201400 */
[----:B------:R-:W-:Y:S01]  /*25f0*/  FFMA.FTZ R25, R28, R25, -0.5 ;  /* 0xbf0000001c197423 */ /* 0x000fe20000010019 */
[----:B------:R-:W-:Y:S02]  /*2600*/  FFMA.FTZ R39, R22, -R23, 0.10546888411045074463 ;  /* 0x3dd8001216277423 */ /* 0x000fe40000010817 */
[----:B------:R-:W-:Y:S01]  /*2610*/  FMUL R42, R42, 1.1920928955078125e-07 ;  /* 0x340000002a2a7820 */ /* 0x000fe20000400000 */
[----:B------:R-:W-:Y:S01]  /*2620*/  FMUL R25, R28, R25 ;  /* 0x000000191c197220 */ /* 0x000fe20000400000 */
[----:B------:R-:W-:Y:S01]  /*2630*/  FFMA.FTZ R39, R22, R39, -0.13229703903198242188 ;  /* 0xbe0778e016277423 */ /* 0x000fe20000010027 */
[----:B------:R-:W-:-:S02]  /*2640*/  @!P1 FMUL R38, R38, 0.5 ;  /* 0x3f00000026269820 */ /* 0x000fc40000400000 */
[----:B------:R-:W-:Y:S01]  /*2650*/  FFMA.FTZ R25, R28, R25, R28 ;  /* 0x000000191c197223 */ /* 0x000fe2000001001c */
[----:B------:R-:W-:Y:S01]  /*2660*/  FFMA.FTZ R43, R22, R39, 0.14491446316242218018 ;  /* 0x3e146475162b7423 */ /* 0x000fe20000010027 */
[----:B------:R0:W1:Y:S01]  /*2670*/  MUFU.EX2 R28, R38 ;  /* 0x00000026001c7308 */ /* 0x0000620000000800 */
[----:B------:R-:W-:Y:S01]  /*2680*/  FMUL R39, R19, 1.4426950216293334961 ;  /* 0x3fb8aa3b13277820 */ /* 0x000fe20000400000 */
[----:B------:R-:W-:Y:S01]  /*2690*/  FFMA.FTZ R25, R42, 0.69314718246459960938, R25 ;  /* 0x3f3172182a197823 */ /* 0x000fe20000010019 */
[----:B------:R-:W-:-:S03]  /*26a0*/  FFMA.FTZ R43, R22, R43, -0.16641564667224884033 ;  /* 0xbe2a68dd162b7423 */ /* 0x000fc6000001002b */
[----:B------:R-:W-:Y:S01]  /*26b0*/  FSETP.GEU.AND P2, PT, R39, -126, PT ;  /* 0xc2fc00002700780b */ /* 0x000fe20003f4e000 */
[----:B------:R-:W-:-:S04]  /*26c0*/  FFMA.FTZ R43, R22, R43, 0.19988867640495300293 ;  /* 0x3e4caf9e162b7423 */ /* 0x000fc8000001002b */
[----:B------:R-:W-:Y:S01]  /*26d0*/  FFMA.FTZ R43, R22, R43, -0.25000196695327758789 ;  /* 0xbe800042162b7423 */ /* 0x000fe2000001002b */
[----:B0-----:R-:W-:Y:S07]  /*26e0*/  @!P0 BRA `(.L_x_25) ;  /* 0x0000000000148947 */ /* 0x001fee0003800000 */
[----:B------:R-:W-:-:S13]  /*26f0*/  ISETP.GE.AND P0, PT, R41, -0x407fffff, PT ;  /* 0xbf8000012900780c */ /* 0x000fda0003f06270 */
[----:B------:R-:W-:-:S05]  /*2700*/  @P0 MOV R38, 0x7f800000 ;  /* 0x7f80000000260802 */ /* 0x000fca0000000f00 */
[C---:B------:R-:W-:Y:S01]  /*2710*/  @P0 FFMA.FTZ R25, R41.reuse, R38, +INF ;  /* 0x7f80000029190423 */ /* 0x040fe20000010026 */
[----:B------:R-:W-:-:S04]  /*2720*/  FSETP.NEU.AND P0, PT, R41, RZ, PT ;  /* 0x000000ff2900720b */ /* 0x000fc80003f0d000 */
[----:B------:R-:W-:-:S09]  /*2730*/  FSEL R25, R25, -RZ, P0 ;  /* 0x800000ff19197208 */ /* 0x000fd20000000000 */
.L_x_25:
[----:B------:R-:W-:Y:S05]  /*2740*/  BSYNC B0 ;  /* 0x0000000000007941 */ /* 0x000fea0003800000 */
.L_x_24:
[----:B------:R-:W-:Y:S01]  /*2750*/  FFMA.FTZ R43, R22, R43, 0.33333510160446166992 ;  /* 0x3eaaaae6162b7423 */ /* 0x000fe2000001002b */
[----:B------:R-:W-:Y:S01]  /*2760*/  @!P2 FMUL R39, R39, 0.5 ;  /* 0x3f0000002727a820 */ /* 0x000fe20000400000 */
[----:B-1----:R-:W-:Y:S01]  /*2770*/  @!P1 FMUL R28, R28, R28 ;  /* 0x0000001c1c1c9220 */ /* 0x002fe20000400000 */
[----:B------:R-:W-:Y:S01]  /*2780*/  I2FP.F32.S32 R37, R37 ;  /* 0x0000002500257245 */ /* 0x000fe20000201400 */
[----:B------:R-:W-:Y:S01]  /*2790*/  FFMA.FTZ R43, R22, R43, -0.5 ;  /* 0xbf000000162b7423 */ /* 0x000fe2000001002b */
[----:B------:R-:W0:Y:S01]  /*27a0*/  MUFU.EX2 R38, R39 ;  /* 0x0000002700267308 */ /* 0x000e220000000800 */
[----:B------:R-:W-:Y:S01]  /*27b0*/  ISETP.GE.U32.AND P0, PT, R40, 0x7f800000, PT ;  /* 0x7f8000002800780c */ /* 0x000fe20003f06070 */
[----:B------:R-:W-:Y:S01]  /*27c0*/  BSSY B0, `(.L_x_26) ;  /* 0x000002a000007945 */ /* 0x000fe20003800000 */
[----:B------:R-:W-:-:S04]  /*27d0*/  FMUL R43, R22, R43 ;  /* 0x0000002b162b7220 */ /* 0x000fc80000400000 */
[----:B------:R-:W-:Y:S01]  /*27e0*/  FFMA.FTZ R43, R22, R43, R22 ;  /* 0x0000002b162b7223 */ /* 0x000fe20000010016 */
[----:B------:R-:W-:-:S05]  /*27f0*/  FADD.FTZ.RZ R22, R28, 1 ;  /* 0x3f8000001c167421 */ /* 0x000fca000001c000 */
[----:B------:R-:W-:Y:S01]  /*2800*/  IADD3 R41, R22, -0x3f400000, RZ ;  /* 0xc0c0000016297810 */ /* 0x000fe20007ffe0ff */
[----:B------:R-:W-:Y:S01]  /*2810*/  FMUL R22, R37, 1.1920928955078125e-07 ;  /* 0x3400000025167820 */ /* 0x000fe20000400000 */
[----:B0-----:R-:W-:Y:S02]  /*2820*/  @!P2 FMUL R38, R38, R38 ;  /* 0x000000262626a220 */ /* 0x001fe40000400000 */
[----:B------:R-:W-:Y:S01]  /*2830*/  LOP3.LUT R37, R41, 0xff800000, RZ, 0xc0, !PT ;  /* 0xff80000029257812 */ /* 0x000fe200078ec0ff */
[----:B------:R-:W-:Y:S01]  /*2840*/  FFMA.FTZ R22, R22, 0.69314718246459960938, R43 ;  /* 0x3f31721816167823 */ /* 0x000fe2000001002b */
[----:B------:R-:W-:Y:S02]  /*2850*/  FADD.FTZ.RZ R41, R38, 1 ;  /* 0x3f80000026297421 */ /* 0x000fe4000001c000 */
[----:B------:R-:W-:Y:S02]  /*2860*/  IADD3 R39, -R37, 0x40800000, RZ ;  /* 0x4080000025277810 */ /* 0x000fe40007ffe1ff */
[----:B------:R-:W-:-:S02]  /*2870*/  IADD3 R42, R28, -R37, RZ ;  /* 0x800000251c2a7210 */ /* 0x000fc40007ffe0ff */
[----:B------:R-:W-:Y:S01]  /*2880*/  IADD3 R43, R41, -0x3f400000, RZ ;  /* 0xc0c00000292b7810 */ /* 0x000fe20007ffe0ff */
[----:B------:R-:W-:-:S03]  /*2890*/  FFMA.FTZ R41, R39, R26, -1 ;  /* 0xbf80000027297423 */ /* 0x000fc6000001001a */
[----:B------:R-:W-:Y:S01]  /*28a0*/  LOP3.LUT R39, R43, 0xff800000, RZ, 0xc0, !PT ;  /* 0xff8000002b277812 */ /* 0x000fe200078ec0ff */
[----:B------:R-:W-:-:S03]  /*28b0*/  FADD R42, R42, R41 ;  /* 0x000000292a2a7221 */ /* 0x000fc60000000000 */
[----:B------:R-:W-:-:S05]  /*28c0*/  IADD3 R41, -R39, 0x40800000, RZ ;  /* 0x4080000027297810 */ /* 0x000fca0007ffe1ff */
[----:B------:R-:W-:Y:S01]  /*28d0*/  FFMA.FTZ R43, R41, R26, -1 ;  /* 0xbf800000292b7423 */ /* 0x000fe2000001001a */
[----:B------:R-:W-:Y:S01]  /*28e0*/  FFMA.FTZ R41, R42, -R23, 0.10546888411045074463 ;  /* 0x3dd800122a297423 */ /* 0x000fe20000010817 */
[----:B------:R-:W-:-:S03]  /*28f0*/  IADD3 R26, R38, -R39, RZ ;  /* 0x80000027261a7210 */ /* 0x000fc60007ffe0ff */
[----:B------:R-:W-:Y:S02]  /*2900*/  FFMA.FTZ R41, R42, R41, -0.13229703903198242188 ;  /* 0xbe0778e02a297423 */ /* 0x000fe40000010029 */
[----:B------:R-:W-:Y:S02]  /*2910*/  FADD R26, R26, R43 ;  /* 0x0000002b1a1a7221 */ /* 0x000fe40000000000 */
[----:B------:R-:W-:Y:S02]  /*2920*/  FFMA.FTZ R41, R42, R41, 0.14491446316242218018 ;  /* 0x3e1464752a297423 */ /* 0x000fe40000010029 */
[----:B------:R-:W-:Y:S02]  /*2930*/  FFMA.FTZ R23, R26, -R23, 0.10546888411045074463 ;  /* 0x3dd800121a177423 */ /* 0x000fe40000010817 */
[----:B------:R-:W-:Y:S02]  /*2940*/  FFMA.FTZ R41, R42, R41, -0.16641564667224884033 ;  /* 0xbe2a68dd2a297423 */ /* 0x000fe40000010029 */
[----:B------:R-:W-:-:S02]  /*2950*/  FFMA.FTZ R23, R26, R23, -0.13229703903198242188 ;  /* 0xbe0778e01a177423 */ /* 0x000fc40000010017 */
[----:B------:R-:W-:Y:S02]  /*2960*/  FFMA.FTZ R41, R42, R41, 0.19988867640495300293 ;  /* 0x3e4caf9e2a297423 */ /* 0x000fe40000010029 */
[----:B------:R-:W-:Y:S02]  /*2970*/  FFMA.FTZ R23, R26, R23, 0.14491446316242218018 ;  /* 0x3e1464751a177423 */ /* 0x000fe40000010017 */
[----:B------:R-:W-:Y:S02]  /*2980*/  FFMA.FTZ R41, R42, R41, -0.25000196695327758789 ;  /* 0xbe8000422a297423 */ /* 0x000fe40000010029 */
[----:B------:R-:W-:Y:S02]  /*2990*/  FFMA.FTZ R43, R26, R23, -0.16641564667224884033 ;  /* 0xbe2a68dd1a2b7423 */ /* 0x000fe40000010017 */
[----:B------:R-:W-:Y:S02]  /*29a0*/  FFMA.FTZ R41, R42, R41, 0.33333510160446166992 ;  /* 0x3eaaaae62a297423 */ /* 0x000fe40000010029 */
[----:B------:R-:W-:-:S02]  /*29b0*/  FFMA.FTZ R43, R26, R43, 0.19988867640495300293 ;  /* 0x3e4caf9e1a2b7423 */ /* 0x000fc4000001002b */
[----:B------:R-:W-:Y:S02]  /*29c0*/  FFMA.FTZ R41, R42, R41, -0.5 ;  /* 0xbf0000002a297423 */ /* 0x000fe40000010029 */
[----:B------:R-:W-:Y:S02]  /*29d0*/  FFMA.FTZ R43, R26, R43, -0.25000196695327758789 ;  /* 0xbe8000421a2b7423 */ /* 0x000fe4000001002b */
[----:B------:R-:W-:-:S04]  /*29e0*/  FMUL R23, R42, R41 ;  /* 0x000000292a177220 */ /* 0x000fc80000400000 */
[----:B------:R-:W-:Y:S01]  /*29f0*/  FFMA.FTZ R23, R42, R23, R42 ;  /* 0x000000172a177223 */ /* 0x000fe2000001002a */
[----:B------:R-:W-:Y:S06]  /*2a00*/  @!P0 BRA `(.L_x_27) ;  /* 0x0000000000148947 */ /* 0x000fec0003800000 */
[----:B------:R-:W-:-:S13]  /*2a10*/  ISETP.GE.AND P0, PT, R40, -0x407fffff, PT ;  /* 0xbf8000012800780c */ /* 0x000fda0003f06270 */
[----:B------:R-:W-:-:S05]  /*2a20*/  @P0 MOV R41, 0x7f800000 ;  /* 0x7f80000000290802 */ /* 0x000fca0000000f00 */
[C---:B------:R-:W-:Y:S01]  /*2a30*/  @P0 FFMA.FTZ R22, R40.reuse, R41, +INF ;  /* 0x7f80000028160423 */ /* 0x040fe20000010029 */
[----:B------:R-:W-:-:S04]  /*2a40*/  FSETP.NEU.AND P0, PT, R40, RZ, PT ;  /* 0x000000ff2800720b */ /* 0x000fc80003f0d000 */
[----:B------:R-:W-:-:S09]  /*2a50*/  FSEL R22, R22, -RZ, P0 ;  /* 0x800000ff16167208 */ /* 0x000fd20000000000 */
.L_x_27:
[----:B------:R-:W-:Y:S05]  /*2a60*/  BSYNC B0 ;  /* 0x0000000000007941 */ /* 0x000fea0003800000 */
.L_x_26:
[----:B------:R-:W-:Y:S01]  /*2a70*/  ISETP.GE.U32.AND P1, PT, R28, 0x7f800000, PT ;  /* 0x7f8000001c00780c */ /* 0x000fe20003f26070 */
[C---:B------:R-:W-:Y:S01]  /*2a80*/  FFMA.FTZ R43, R26.reuse, R43, 0.33333510160446166992 ;  /* 0x3eaaaae61a2b7423 */ /* 0x040fe2000001002b */
[----:B------:R-:W-:Y:S01]  /*2a90*/  I2FP.F32.S32 R37, R37 ;  /* 0x0000002500257245 */ /* 0x000fe20000201400 */
[----:B------:R-:W-:Y:S01]  /*2aa0*/  BSSY B0, `(.L_x_28) ;  /* 0x0000010000007945 */ /* 0x000fe20003800000 */
[----:B------:R-:W-:Y:S01]  /*2ab0*/  I2FP.F32.S32 R39, R39 ;  /* 0x0000002700277245 */ /* 0x000fe20000201400 */
[----:B------:R-:W-:Y:S01]  /*2ac0*/  FFMA.FTZ R43, R26, R43, -0.5 ;  /* 0xbf0000001a2b7423 */ /* 0x000fe2000001002b */
[----:B------:R-:W-:Y:S01]  /*2ad0*/  FSETP.GT.AND P0, PT, R4, 20, PT ;  /* 0x41a000000400780b */ /* 0x000fe20003f04000 */
[----:B------:R-:W-:Y:S01]  /*2ae0*/  FMUL R40, R37, 1.1920928955078125e-07 ;  /* 0x3400000025287820 */ /* 0x000fe20000400000 */
[----:B------:R-:W-:Y:S01]  /*2af0*/  ISETP.GE.U32.AND P3, PT, R38, 0x7f800000, PT ;  /* 0x7f8000002600780c */ /* 0x000fe20003f66070 */
[----:B------:R-:W-:Y:S01]  /*2b00*/  FMUL R43, R26, R43 ;  /* 0x0000002b1a2b7220 */ /* 0x000fe20000400000 */
[----:B------:R-:W-:Y:S01]  /*2b10*/  FMUL R39, R39, 1.1920928955078125e-07 ;  /* 0x3400000027277820 */ /* 0x000fe20000400000 */
[----:B------:R-:W-:-:S02]  /*2b20*/  FFMA.FTZ R23, R40, 0.69314718246459960938, R23 ;  /* 0x3f31721828177823 */ /* 0x000fc40000010017 */
[----:B------:R-:W-:Y:S01]  /*2b30*/  FFMA.FTZ R26, R26, R43, R26 ;  /* 0x0000002b1a1a7223 */ /* 0x000fe2000001001a */
[----:B------:R-:W-:Y:S07]  /*2b40*/  @!P1 BRA `(.L_x_29) ;  /* 0x0000000000149947 */ /* 0x000fee0003800000 */
[C---:B------:R-:W-:Y:S02]  /*2b50*/  ISETP.GE.AND P1, PT, R28.reuse, -0x407fffff, PT ;  /* 0xbf8000011c00780c */ /* 0x040fe40003f26270 */
[----:B------:R-:W-:-:S11]  /*2b60*/  FSETP.NEU.AND P2, PT, R28, RZ, PT ;  /* 0x000000ff1c00720b */ /* 0x000fd60003f4d000 */
[----:B------:R-:W-:-:S05]  /*2b70*/  @P1 MOV R37, 0x7f800000 ;  /* 0x7f80000000251802 */ /* 0x000fca0000000f00 */
[----:B------:R-:W-:-:S05]  /*2b80*/  @P1 FFMA.FTZ R23, R28, R37, +INF ;  /* 0x7f8000001c171423 */ /* 0x000fca0000010025 */
[----:B------:R-:W-:-:S07]  /*2b90*/  FSEL R23, R23, -RZ, P2 ;  /* 0x800000ff17177208 */ /* 0x000fce0001000000 */
.L_x_29:
[----:B------:R-:W-:Y:S05]  /*2ba0*/  BSYNC B0 ;  /* 0x0000000000007941 */ /* 0x000fea0003800000 */
.L_x_28:
[----:B------:R-:W-:Y:S01]  /*2bb0*/  BSSY B0, `(.L_x_30) ;  /* 0x0000008000007945 */ /* 0x000fe20003800000 */
[----:B------:R-:W-:-:S03]  /*2bc0*/  FFMA.FTZ R26, R39, 0.69314718246459960938, R26 ;  /* 0x3f317218271a7823 */ /* 0x000fc6000001001a */
[----:B------:R-:W-:Y:S05]  /*2bd0*/  @!P3 BRA `(.L_x_31) ;  /* 0x000000000014b947 */ /* 0x000fea0003800000 */
[C---:B------:R-:W-:Y:S02]  /*2be0*/  ISETP.GE.AND P1, PT, R38.reuse, -0x407fffff, PT ;  /* 0xbf8000012600780c */ /* 0x040fe40003f26270 */
[----:B------:R-:W-:-:S11]  /*2bf0*/  FSETP.NEU.AND P2, PT, R38, RZ, PT ;  /* 0x000000ff2600720b */ /* 0x000fd60003f4d000 */
[----:B------:R-:W-:-:S05]  /*2c00*/  @P1 MOV R37, 0x7f800000 ;  /* 0x7f80000000251802 */ /* 0x000fca0000000f00 */
[----:B------:R-:W-:-:S05]  /*2c10*/  @P1 FFMA.FTZ R26, R38, R37, +INF ;  /* 0x7f800000261a1423 */ /* 0x000fca0000010025 */
[----:B------:R-:W-:-:S07]  /*2c20*/  FSEL R26, R26, -RZ, P2 ;  /* 0x800000ff1a1a7208 */ /* 0x000fce0001000000 */
.L_x_31:
[----:B------:R-:W-:Y:S05]  /*2c30*/  BSYNC B0 ;  /* 0x0000000000007941 */ /* 0x000fea0003800000 */
.L_x_30:
[----:B------:R-:W-:Y:S01]  /*2c40*/  FSEL R21, R4, R21, P0 ;  /* 0x0000001504157208 */ /* 0x000fe20000000000 */
[----:B------:R-:W-:Y:S01]  /*2c50*/  BSSY B0, `(.L_x_32) ;  /* 0x0000018000007945 */ /* 0x000fe20003800000 */
[----:B------:R-:W-:Y:S02]  /*2c60*/  FSETP.GT.AND P1, PT, R5, 20, PT ;  /* 0x41a000000500780b */ /* 0x000fe40003f24000 */
[----:B------:R-:W-:Y:S01]  /*2c70*/  FSETP.GT.AND P0, PT, R6, 20, PT ;  /* 0x41a000000600780b */ /* 0x000fe20003f04000 */
[----:B------:R-:W-:Y:S01]  /*2c80*/  FADD.FTZ R39, |R21|, -RZ ;  /* 0x800000ff15277221 */ /* 0x000fe20000010200 */
[----:B------:R-:W-:-:S04]  /*2c90*/  FSEL R28, R5, R0, P1 ;  /* 0x00000000051c7208 */ /* 0x000fc80000800000 */
[----:B------:R-:W-:-:S13]  /*2ca0*/  FSETP.GE.AND P2, PT, R39, 0.60000002384185791016, PT ;  /* 0x3f19999a2700780b */ /* 0x000fda0003f46000 */
[----:B------:R-:W-:Y:S05]  /*2cb0*/  @!P2 BRA `(.L_x_33) ;  /* 0x000000000028a947 */ /* 0x000fea0003800000 */
[C---:B------:R-:W-:Y:S01]  /*2cc0*/  FMUL R0, R39.reuse, 2.8853900432586669922 ;  /* 0x4038aa3b27007820 */ /* 0x040fe20000400000 */
[----:B------:R-:W-:Y:S01]  /*2cd0*/  HFMA2.MMA R38, -RZ, RZ, 1.875, 0 ;  /* 0x3f800000ff267435 */ /* 0x000fe200000001ff */
[----:B------:R-:W-:-:S04]  /*2ce0*/  FSETP.GE.AND P1, PT, R39, 9.010913848876953125, PT ;  /* 0x41102cb42700780b */ /* 0x000fc80003f26000 */
[----:B------:R-:W0:Y:S02]  /*2cf0*/  MUFU.EX2 R0, R0 ;  /* 0x0000000000007308 */ /* 0x000e240000000800 */
[----:B0-----:R-:W-:-:S06]  /*2d00*/  FADD R37, R0, 1 ;  /* 0x3f80000000257421 */ /* 0x001fcc0000000000 */
[----:B------:R-:W0:Y:S02]  /*2d10*/  MUFU.RCP R37, R37 ;  /* 0x0000002500257308 */ /* 0x000e240000001000 */
[----:B0-----:R-:W-:-:S05]  /*2d20*/  FFMA.FTZ R38, R37, -2, R38 ;  /* 0xc000000025267823 */ /* 0x001fca0000010026 */
[----:B------:R-:W-:-:S04]  /*2d30*/  FSEL R38, R38, 1, !P1 ;  /* 0x3f80000026267808 */ /* 0x000fc80004800000 */
[----:B------:R-:W-:Y:S01]  /*2d40*/  LOP3.LUT R21, R38, 0x80000000, R21, 0xf8, !PT ;  /* 0x8000000026157812 */ /* 0x000fe200078ef815 */
[----:B------:R-:W-:Y:S06]  /*2d50*/  BRA `(.L_x_34) ;  /* 0x00000000001c7947 */ /* 0x000fec0003800000 */
.L_x_33:
[----:B------:R-:W-:Y:S01]  /*2d60*/  MOV R0, 0x3c80f082 ;  /* 0x3c80f08200007802 */ /* 0x000fe20000000f00 */
[----:B------:R-:W-:-:S04]  /*2d70*/  FMUL R37, R21, R21 ;  /* 0x0000001515257220 */ /* 0x000fc80000400000 */
[----:B------:R-:W-:-:S04]  /*2d80*/  FFMA.FTZ R0, R37, R0, -0.052303962409496307373 ;  /* 0xbd563cae25007423 */ /* 0x000fc80000010000 */
[----:B------:R-:W-:-:S04]  /*2d90*/  FFMA.FTZ R0, R37, R0, 0.1331529766321182251 ;  /* 0x3e08594125007423 */ /* 0x000fc80000010000 */
[----:B------:R-:W-:-:S04]  /*2da0*/  FFMA.FTZ R0, R37, R0, -0.33332768082618713379 ;  /* 0xbeaaa9ed25007423 */ /* 0x000fc80000010000 */
[----:B------:R-:W-:-:S04]  /*2db0*/  FFMA.FTZ R0, R37, R0, RZ ;  /* 0x0000000025007223 */ /* 0x000fc800000100ff */
[----:B------:R-:W-:-:S07]  /*2dc0*/  FFMA.FTZ R21, R21, R0, R21 ;  /* 0x0000000015157223 */ /* 0x000fce0000010015 */
.L_x_34:
[----:B------:R-:W-:Y:S05]  /*2dd0*/  BSYNC B0 ;  /* 0x0000000000007941 */ /* 0x000fea0003800000 */
.L_x_32:
[----:B------:R-:W-:Y:S01]  /*2de0*/  FADD.FTZ R39, |R28|, -RZ ;  /* 0x800000ff1c277221 */ /* 0x000fe20000010200 */
[----:B------:R-:W-:Y:S01]  /*2df0*/  BSSY B0, `(.L_x_35) ;  /* 0x0000016000007945 */ /* 0x000fe20003800000 */
[----:B------:R-:W-:Y:S02]  /*2e00*/  FSETP.GT.AND P1, PT, R7, 20, PT ;  /* 0x41a000000700780b */ /* 0x000fe40003f24000 */
[----:B------:R-:W-:Y:S02]  /*2e10*/  FSEL R29, R6, R29, P0 ;  /* 0x0000001d061d7208 */ /* 0x000fe40000000000 */
        /* <DEDUP_REMOVED lines=12> */
.L_x_36:
[----:B------:R-:W-:Y:S01]  /*2ee0*/  MOV R0, 0x3c80f082 ;  /* 0x3c80f08200007802 */ /* 0x000fe20000000f00 */
[----:B------:R-:W-:-:S04]  /*2ef0*/  FMUL R37, R28, R28 ;  /* 0x0000001c1c257220 */ /* 0x000fc80000400000 */
[----:B------:R-:W-:-:S04]  /*2f00*/  FFMA.FTZ R0, R37, R0, -0.052303962409496307373 ;  /* 0xbd563cae25007423 */ /* 0x000fc80000010000 */
[----:B------:R-:W-:-:S04]  /*2f10*/  FFMA.FTZ R0, R37, R0, 0.1331529766321182251 ;  /* 0x3e08594125007423 */ /* 0x000fc80000010000 */
[----:B------:R-:W-:-:S04]  /*2f20*/  FFMA.FTZ R0, R37, R0, -0.33332768082618713379 ;  /* 0xbeaaa9ed25007423 */ /* 0x000fc80000010000 */
[----:B------:R-:W-:-:S04]  /*2f30*/  FFMA.FTZ R37, R37, R0, RZ ;  /* 0x0000000025257223 */ /* 0x000fc800000100ff */
[----:B------:R-:W-:-:S07]  /*2f40*/  FFMA.FTZ R28, R28, R37, R28 ;  /* 0x000000251c1c7223 */ /* 0x000fce000001001c */
.L_x_37:
[----:B------:R-:W-:Y:S05]  /*2f50*/  BSYNC B0 ;  /* 0x0000000000007941 */ /* 0x000fea0003800000 */
.L_x_35:
        /* <DEDUP_REMOVED lines=16> */
.L_x_39:
[----:B------:R-:W-:Y:S01]  /*3060*/  MOV R0, 0x3c80f082 ;  /* 0x3c80f08200007802 */ /* 0x000fe20000000f00 */
[----:B------:R-:W-:-:S04]  /*3070*/  FMUL R37, R29, R29 ;  /* 0x0000001d1d257220 */ /* 0x000fc80000400000 */
[----:B------:R-:W-:-:S04]  /*3080*/  FFMA.FTZ R0, R37, R0, -0.052303962409496307373 ;  /* 0xbd563cae25007423 */ /* 0x000fc80000010000 */
[----:B------:R-:W-:-:S04]  /*3090*/  FFMA.FTZ R0, R37, R0, 0.1331529766321182251 ;  /* 0x3e08594125007423 */ /* 0x000fc80000010000 */
[----:B------:R-:W-:-:S04]  /*30a0*/  FFMA.FTZ R0, R37, R0, -0.33332768082618713379 ;  /* 0xbeaaa9ed25007423 */ /* 0x000fc80000010000 */
[----:B------:R-:W-:-:S04]  /*30b0*/  FFMA.FTZ R0, R37, R0, RZ ;  /* 0x0000000025007223 */ /* 0x000fc800000100ff */
[----:B------:R-:W-:-:S07]  /*30c0*/  FFMA.FTZ R29, R29, R0, R29 ;  /* 0x000000001d1d7223 */ /* 0x000fce000001001d */
.L_x_40:
[----:B------:R-:W-:Y:S05]  /*30d0*/  BSYNC B0 ;  /* 0x0000000000007941 */ /* 0x000fea0003800000 */
.L_x_38:
        /* <DEDUP_REMOVED lines=16> */
.L_x_42:
[----:B------:R-:W-:Y:S01]  /*31e0*/  MOV R0, 0x3c80f082 ;  /* 0x3c80f08200007802 */ /* 0x000fe20000000f00 */
[----:B------:R-:W-:-:S04]  /*31f0*/  FMUL R37, R30, R30 ;  /* 0x0000001e1e257220 */ /* 0x000fc80000400000 */
[----:B------:R-:W-:-:S04]  /*3200*/  FFMA.FTZ R0, R37, R0, -0.052303962409496307373 ;  /* 0xbd563cae25007423 */ /* 0x000fc80000010000 */
[----:B------:R-:W-:-:S04]  /*3210*/  FFMA.FTZ R0, R37, R0, 0.1331529766321182251 ;  /* 0x3e08594125007423 */ /* 0x000fc80000010000 */
[----:B------:R-:W-:-:S04]  /*3220*/  FFMA.FTZ R0, R37, R0, -0.33332768082618713379 ;  /* 0xbeaaa9ed25007423 */ /* 0x000fc80000010000 */
[----:B------:R-:W-:-:S04]  /*3230*/  FFMA.FTZ R37, R37, R0, RZ ;  /* 0x0000000025257223 */ /* 0x000fc800000100ff */
[----:B------:R-:W-:-:S07]  /*3240*/  FFMA.FTZ R30, R30, R37, R30 ;  /* 0x000000251e1e7223 */ /* 0x000fce000001001e */
.L_x_43:
[----:B------:R-:W-:Y:S05]  /*3250*/  BSYNC B0 ;  /* 0x0000000000007941 */ /* 0x000fea0003800000 */
.L_x_41:
        /* <DEDUP_REMOVED lines=16> */
.L_x_45:
[----:B------:R-:W-:Y:S01]  /*3360*/  MOV R0, 0x3c80f082 ;  /* 0x3c80f08200007802 */ /* 0x000fe20000000f00 */
[----:B------:R-:W-:-:S04]  /*3370*/  FMUL R37, R31, R31 ;  /* 0x0000001f1f257220 */ /* 0x000fc80000400000 */
[----:B------:R-:W-:-:S04]  /*3380*/  FFMA.FTZ R0, R37, R0, -0.052303962409496307373 ;  /* 0xbd563cae25007423 */ /* 0x000fc80000010000 */
[----:B------:R-:W-:-:S04]  /*3390*/  FFMA.FTZ R0, R37, R0, 0.1331529766321182251 ;  /* 0x3e08594125007423 */ /* 0x000fc80000010000 */
[----:B------:R-:W-:-:S04]  /*33a0*/  FFMA.FTZ R0, R37, R0, -0.33332768082618713379 ;  /* 0xbeaaa9ed25007423 */ /* 0x000fc80000010000 */
[----:B------:R-:W-:-:S04]  /*33b0*/  FFMA.FTZ R0, R37, R0, RZ ;  /* 0x0000000025007223 */ /* 0x000fc800000100ff */
[----:B------:R-:W-:-:S07]  /*33c0*/  FFMA.FTZ R31, R31, R0, R31 ;  /* 0x000000001f1f7223 */ /* 0x000fce000001001f */
.L_x_46:
[----:B------:R-:W-:Y:S05]  /*33d0*/  BSYNC B0 ;  /* 0x0000000000007941 */ /* 0x000fea0003800000 */
.L_x_44:
        /* <DEDUP_REMOVED lines=16> */
.L_x_48:
[----:B------:R-:W-:Y:S01]  /*34e0*/  MOV R0, 0x3c80f082 ;  /* 0x3c80f08200007802 */ /* 0x000fe20000000f00 */
[----:B------:R-:W-:-:S04]  /*34f0*/  FMUL R37, R32, R32 ;  /* 0x0000002020257220 */ /* 0x000fc80000400000 */
[----:B------:R-:W-:-:S04]  /*3500*/  FFMA.FTZ R0, R37, R0, -0.052303962409496307373 ;  /* 0xbd563cae25007423 */ /* 0x000fc80000010000 */
[----:B------:R-:W-:-:S04]  /*3510*/  FFMA.FTZ R0, R37, R0, 0.1331529766321182251 ;  /* 0x3e08594125007423 */ /* 0x000fc80000010000 */
[----:B------:R-:W-:-:S04]  /*3520*/  FFMA.FTZ R0, R37, R0, -0.33332768082618713379 ;  /* 0xbeaaa9ed25007423 */ /* 0x000fc80000010000 */
[----:B------:R-:W-:-:S04]  /*3530*/  FFMA.FTZ R37, R37, R0, RZ ;  /* 0x0000000025257223 */ /* 0x000fc800000100ff */
[----:B------:R-:W-:-:S07]  /*3540*/  FFMA.FTZ R32, R32, R37, R32 ;  /* 0x0000002520207223 */ /* 0x000fce0000010020 */
.L_x_49:
[----:B------:R-:W-:Y:S05]  /*3550*/  BSYNC B0 ;  /* 0x0000000000007941 */ /* 0x000fea0003800000 */
.L_x_47:
        /* <DEDUP_REMOVED lines=16> */
.L_x_51:
[----:B------:R-:W-:Y:S01]  /*3660*/  MOV R0, 0x3c80f082 ;  /* 0x3c80f08200007802 */ /* 0x000fe20000000f00 */
[----:B------:R-:W-:-:S04]  /*3670*/  FMUL R37, R33, R33 ;  /* 0x0000002121257220 */ /* 0x000fc80000400000 */
[----:B------:R-:W-:-:S04]  /*3680*/  FFMA.FTZ R0, R37, R0, -0.052303962409496307373 ;  /* 0xbd563cae25007423 */ /* 0x000fc80000010000 */
[----:B------:R-:W-:-:S04]  /*3690*/  FFMA.FTZ R0, R37, R0, 0.1331529766321182251 ;  /* 0x3e08594125007423 */ /* 0x000fc80000010000 */
[----:B------:R-:W-:-:S04]  /*36a0*/  FFMA.FTZ R0, R37, R0, -0.33332768082618713379 ;  /* 0xbeaaa9ed25007423 */ /* 0x000fc80000010000 */
[----:B------:R-:W-:-:S04]  /*36b0*/  FFMA.FTZ R0, R37, R0, RZ ;  /* 0x0000000025007223 */ /* 0x000fc800000100ff */
[----:B------:R-:W-:-:S07]  /*36c0*/  FFMA.FTZ R33, R33, R0, R33 ;  /* 0x0000000021217223 */ /* 0x000fce0000010021 */
.L_x_52:
[----:B------:R-:W-:Y:S05]  /*36d0*/  BSYNC B0 ;  /* 0x0000000000007941 */ /* 0x000fea0003800000 */
.L_x_50:
        /* <DEDUP_REMOVED lines=16> */
.L_x_54:
[----:B------:R-:W-:Y:S01]  /*37e0*/  MOV R0, 0x3c80f082 ;  /* 0x3c80f08200007802 */ /* 0x000fe20000000f00 */
[----:B------:R-:W-:-:S04]  /*37f0*/  FMUL R37, R34, R34 ;  /* 0x0000002222257220 */ /* 0x000fc80000400000 */
[----:B------:R-:W-:-:S04]  /*3800*/  FFMA.FTZ R0, R37, R0, -0.052303962409496307373 ;  /* 0xbd563cae25007423 */ /* 0x000fc80000010000 */
[----:B------:R-:W-:-:S04]  /*3810*/  FFMA.FTZ R0, R37, R0, 0.1331529766321182251 ;  /* 0x3e08594125007423 */ /* 0x000fc80000010000 */
[----:B------:R-:W-:-:S04]  /*3820*/  FFMA.FTZ R0, R37, R0, -0.33332768082618713379 ;  /* 0xbeaaa9ed25007423 */ /* 0x000fc80000010000 */
[----:B------:R-:W-:-:S04]  /*3830*/  FFMA.FTZ R37, R37, R0, RZ ;  /* 0x0000000025257223 */ /* 0x000fc800000100ff */
[----:B------:R-:W-:-:S07]  /*3840*/  FFMA.FTZ R34, R34, R37, R34 ;  /* 0x0000002522227223 */ /* 0x000fce0000010022 */
.L_x_55:
[----:B------:R-:W-:Y:S05]  /*3850*/  BSYNC B0 ;  /* 0x0000000000007941 */ /* 0x000fea0003800000 */
.L_x_53:
        /* <DEDUP_REMOVED lines=16> */
.L_x_57:
[----:B------:R-:W-:Y:S01]  /*3960*/  MOV R0, 0x3c80f082 ;  /* 0x3c80f08200007802 */ /* 0x000fe20000000f00 */
[----:B------:R-:W-:-:S04]  /*3970*/  FMUL R37, R35, R35 ;  /* 0x0000002323257220 */ /* 0x000fc80000400000 */
[----:B------:R-:W-:-:S04]  /*3980*/  FFMA.FTZ R0, R37, R0, -0.052303962409496307373 ;  /* 0xbd563cae25007423 */ /* 0x000fc80000010000 */
[----:B------:R-:W-:-:S04]  /*3990*/  FFMA.FTZ R0, R37, R0, 0.1331529766321182251 ;  /* 0x3e08594125007423 */ /* 0x000fc80000010000 */
[----:B------:R-:W-:-:S04]  /*39a0*/  FFMA.FTZ R0, R37, R0, -0.33332768082618713379 ;  /* 0xbeaaa9ed25007423 */ /* 0x000fc80000010000 */
[----:B------:R-:W-:-:S04]  /*39b0*/  FFMA.FTZ R0, R37, R0, RZ ;  /* 0x0000000025007223 */ /* 0x000fc800000100ff */
[----:B------:R-:W-:-:S07]  /*39c0*/  FFMA.FTZ R35, R35, R0, R35 ;  /* 0x0000000023237223 */ /* 0x000fce0000010023 */
.L_x_58:
[----:B------:R-:W-:Y:S05]  /*39d0*/  BSYNC B0 ;  /* 0x0000000000007941 */ /* 0x000fea0003800000 */
.L_x_56:
        /* <DEDUP_REMOVED lines=16> */
.L_x_60:
[----:B------:R-:W-:Y:S01]  /*3ae0*/  MOV R0, 0x3c80f082 ;  /* 0x3c80f08200007802 */ /* 0x000fe20000000f00 */
[----:B------:R-:W-:-:S04]  /*3af0*/  FMUL R37, R36, R36 ;  /* 0x0000002424257220 */ /* 0x000fc80000400000 */
[----:B------:R-:W-:-:S04]  /*3b00*/  FFMA.FTZ R0, R37, R0, -0.052303962409496307373 ;  /* 0xbd563cae25007423 */ /* 0x000fc80000010000 */
[----:B------:R-:W-:-:S04]  /*3b10*/  FFMA.FTZ R0, R37, R0, 0.1331529766321182251 ;  /* 0x3e08594125007423 */ /* 0x000fc80000010000 */
[----:B------:R-:W-:-:S04]  /*3b20*/  FFMA.FTZ R0, R37, R0, -0.33332768082618713379 ;  /* 0xbeaaa9ed25007423 */ /* 0x000fc80000010000 */
[----:B------:R-:W-:-:S04]  /*3b30*/  FFMA.FTZ R37, R37, R0, RZ ;  /* 0x0000000025257223 */ /* 0x000fc800000100ff */
[----:B------:R-:W-:-:S07]  /*3b40*/  FFMA.FTZ R36, R36, R37, R36 ;  /* 0x0000002524247223 */ /* 0x000fce0000010024 */
.L_x_61:
[----:B------:R-:W-:Y:S05]  /*3b50*/  BSYNC B0 ;  /* 0x0000000000007941 */ /* 0x000fea0003800000 */
.L_x_59:
        /* <DEDUP_REMOVED lines=16> */
.L_x_63:
[----:B------:R-:W-:Y:S01]  /*3c60*/  MOV R0, 0x3c80f082 ;  /* 0x3c80f08200007802 */ /* 0x000fe20000000f00 */
[----:B------:R-:W-:-:S04]  /*3c70*/  FMUL R37, R27, R27 ;  /* 0x0000001b1b257220 */ /* 0x000fc80000400000 */
[----:B------:R-:W-:-:S04]  /*3c80*/  FFMA.FTZ R0, R37, R0, -0.052303962409496307373 ;  /* 0xbd563cae25007423 */ /* 0x000fc80000010000 */
[----:B------:R-:W-:-:S04]  /*3c90*/  FFMA.FTZ R0, R37, R0, 0.1331529766321182251 ;  /* 0x3e08594125007423 */ /* 0x000fc80000010000 */
[----:B------:R-:W-:-:S04]  /*3ca0*/  FFMA.FTZ R0, R37, R0, -0.33332768082618713379 ;  /* 0xbeaaa9ed25007423 */ /* 0x000fc80000010000 */
[----:B------:R-:W-:-:S04]  /*3cb0*/  FFMA.FTZ R0, R37, R0, RZ ;  /* 0x0000000025007223 */ /* 0x000fc800000100ff */
[----:B------:R-:W-:-:S07]  /*3cc0*/  FFMA.FTZ R27, R27, R0, R27 ;  /* 0x000000001b1b7223 */ /* 0x000fce000001001b */
.L_x_64:
[----:B------:R-:W-:Y:S05]  /*3cd0*/  BSYNC B0 ;  /* 0x0000000000007941 */ /* 0x000fea0003800000 */
.L_x_62:
        /* <DEDUP_REMOVED lines=16> */
.L_x_66:
[----:B------:R-:W-:Y:S01]  /*3de0*/  MOV R0, 0x3c80f082 ;  /* 0x3c80f08200007802 */ /* 0x000fe20000000f00 */
[----:B------:R-:W-:-:S04]  /*3df0*/  FMUL R37, R24, R24 ;  /* 0x0000001818257220 */ /* 0x000fc80000400000 */
[----:B------:R-:W-:-:S04]  /*3e00*/  FFMA.FTZ R0, R37, R0, -0.052303962409496307373 ;  /* 0xbd563cae25007423 */ /* 0x000fc80000010000 */
[----:B------:R-:W-:-:S04]  /*3e10*/  FFMA.FTZ R0, R37, R0, 0.1331529766321182251 ;  /* 0x3e08594125007423 */ /* 0x000fc80000010000 */
[----:B------:R-:W-:-:S04]  /*3e20*/  FFMA.FTZ R0, R37, R0, -0.33332768082618713379 ;  /* 0xbeaaa9ed25007423 */ /* 0x000fc80000010000 */
[----:B------:R-:W-:-:S04]  /*3e30*/  FFMA.FTZ R37, R37, R0, RZ ;  /* 0x0000000025257223 */ /* 0x000fc800000100ff */
[----:B------:R-:W-:-:S07]  /*3e40*/  FFMA.FTZ R24, R24, R37, R24 ;  /* 0x0000002518187223 */ /* 0x000fce0000010018 */
.L_x_67:
[----:B------:R-:W-:Y:S05]  /*3e50*/  BSYNC B0 ;  /* 0x0000000000007941 */ /* 0x000fea0003800000 */
.L_x_65:
        /* <DEDUP_REMOVED lines=16> */
.L_x_69:
[----:B------:R-:W-:Y:S01]  /*3f60*/  MOV R0, 0x3c80f082 ;  /* 0x3c80f08200007802 */ /* 0x000fe20000000f00 */
[----:B------:R-:W-:-:S04]  /*3f70*/  FMUL R37, R25, R25 ;  /* 0x0000001919257220 */ /* 0x000fc80000400000 */
[----:B------:R-:W-:-:S04]  /*3f80*/  FFMA.FTZ R0, R37, R0, -0.052303962409496307373 ;  /* 0xbd563cae25007423 */ /* 0x000fc80000010000 */
[----:B------:R-:W-:-:S04]  /*3f90*/  FFMA.FTZ R0, R37, R0, 0.1331529766321182251 ;  /* 0x3e08594125007423 */ /* 0x000fc80000010000 */
[----:B------:R-:W-:-:S04]  /*3fa0*/  FFMA.FTZ R0, R37, R0, -0.33332768082618713379 ;  /* 0xbeaaa9ed25007423 */ /* 0x000fc80000010000 */
[----:B------:R-:W-:-:S04]  /*3fb0*/  FFMA.FTZ R0, R37, R0, RZ ;  /* 0x0000000025007223 */ /* 0x000fc800000100ff */
[----:B------:R-:W-:-:S07]  /*3fc0*/  FFMA.FTZ R25, R25, R0, R25 ;  /* 0x0000000019197223 */ /* 0x000fce0000010019 */
.L_x_70:
[----:B------:R-:W-:Y:S05]  /*3fd0*/  BSYNC B0 ;  /* 0x0000000000007941 */ /* 0x000fea0003800000 */
.L_x_68:
        /* <DEDUP_REMOVED lines=16> */
.L_x_72:
[----:B------:R-:W-:Y:S01]  /*40e0*/  MOV R0, 0x3c80f082 ;  /* 0x3c80f08200007802 */ /* 0x000fe20000000f00 */
[----:B------:R-:W-:-:S04]  /*40f0*/  FMUL R37, R22, R22 ;  /* 0x0000001616257220 */ /* 0x000fc80000400000 */
[----:B------:R-:W-:-:S04]  /*4100*/  FFMA.FTZ R0, R37, R0, -0.052303962409496307373 ;  /* 0xbd563cae25007423 */ /* 0x000fc80000010000 */
[----:B------:R-:W-:-:S04]  /*4110*/  FFMA.FTZ R0, R37, R0, 0.1331529766321182251 ;  /* 0x3e08594125007423 */ /* 0x000fc80000010000 */
[----:B------:R-:W-:-:S04]  /*4120*/  FFMA.FTZ R0, R37, R0, -0.33332768082618713379 ;  /* 0xbeaaa9ed25007423 */ /* 0x000fc80000010000 */
[----:B------:R-:W-:-:S04]  /*4130*/  FFMA.FTZ R37, R37, R0, RZ ;  /* 0x0000000025257223 */ /* 0x000fc800000100ff */
[----:B------:R-:W-:-:S07]  /*4140*/  FFMA.FTZ R22, R22, R37, R22 ;  /* 0x0000002516167223 */ /* 0x000fce0000010016 */
.L_x_73:
[----:B------:R-:W-:Y:S05]  /*4150*/  BSYNC B0 ;  /* 0x0000000000007941 */ /* 0x000fea0003800000 */
.L_x_71:
[----:B------:R-:W-:Y:S01]  /*4160*/  FADD.FTZ R39, |R23|, -RZ ;  /* 0x800000ff17277221 */ /* 0x000fe20000010200 */
[----:B------:R-:W-:Y:S01]  /*4170*/  BSSY B0, `(.L_x_74) ;  /* 0x0000015000007945 */ /* 0x000fe20003800000 */
[----:B------:R-:W-:-:S03]  /*4180*/  FSEL R26, R19, R26, P2 ;  /* 0x0000001a131a7208 */ /* 0x000fc60001000000 */
        /* <DEDUP_REMOVED lines=12> */
.L_x_75:
[----:B------:R-:W-:Y:S01]  /*4250*/  MOV R0, 0x3c80f082 ;  /* 0x3c80f08200007802 */ /* 0x000fe20000000f00 */
[----:B------:R-:W-:-:S04]  /*4260*/  FMUL R37, R23, R23 ;  /* 0x0000001717257220 */ /* 0x000fc80000400000 */
[----:B------:R-:W-:-:S04]  /*4270*/  FFMA.FTZ R0, R37, R0, -0.052303962409496307373 ;  /* 0xbd563cae25007423 */ /* 0x000fc80000010000 */
[----:B------:R-:W-:-:S04]  /*4280*/  FFMA.FTZ R0, R37, R0, 0.1331529766321182251 ;  /* 0x3e08594125007423 */ /* 0x000fc80000010000 */
[----:B------:R-:W-:-:S04]  /*4290*/  FFMA.FTZ R0, R37, R0, -0.33332768082618713379 ;  /* 0xbeaaa9ed25007423 */ /* 0x000fc80000010000 */
[----:B------:R-:W-:-:S04]  /*42a0*/  FFMA.FTZ R0, R37, R0, RZ ;  /* 0x0000000025007223 */ /* 0x000fc800000100ff */
[----:B------:R-:W-:-:S07]  /*42b0*/  FFMA.FTZ R23, R23, R0, R23 ;  /* 0x0000000017177223 */ /* 0x000fce0000010017 */
.L_x_76:
[----:B------:R-:W-:Y:S05]  /*42c0*/  BSYNC B0 ;  /* 0x0000000000007941 */ /* 0x000fea0003800000 */
.L_x_74:
[----:B------:R-:W-:Y:S01]  /*42d0*/  FADD.FTZ R40, |R26|, -RZ ;  /* 0x800000ff1a287221 */ /* 0x000fe20000010200 */
[----:B------:R-:W-:Y:S04]  /*42e0*/  BSSY B0, `(.L_x_77) ;  /* 0x0000014000007945 */ /* 0x000fe80003800000 */
        /* <DEDUP_REMOVED lines=12> */
.L_x_78:
[----:B------:R-:W-:Y:S01]  /*43b0*/  MOV R0, 0x3c80f082 ;  /* 0x3c80f08200007802 */ /* 0x000fe20000000f00 */
[----:B------:R-:W-:-:S04]  /*43c0*/  FMUL R37, R26, R26 ;  /* 0x0000001a1a257220 */ /* 0x000fc80000400000 */
[----:B------:R-:W-:-:S04]  /*43d0*/  FFMA.FTZ R0, R37, R0, -0.052303962409496307373 ;  /* 0xbd563cae25007423 */ /* 0x000fc80000010000 */
[----:B------:R-:W-:-:S04]  /*43e0*/  FFMA.FTZ R0, R37, R0, 0.1331529766321182251 ;  /* 0x3e08594125007423 */ /* 0x000fc80000010000 */
[----:B------:R-:W-:-:S04]  /*43f0*/  FFMA.FTZ R0, R37, R0, -0.33332768082618713379 ;  /* 0xbeaaa9ed25007423 */ /* 0x000fc80000010000 */
[----:B------:R-:W-:-:S04]  /*4400*/  FFMA.FTZ R37, R37, R0, RZ ;  /* 0x0000000025257223 */ /* 0x000fc800000100ff */
[----:B------:R-:W-:-:S07]  /*4410*/  FFMA.FTZ R0, R26, R37, R26 ;  /* 0x000000251a007223 */ /* 0x000fce000001001a */
.L_x_79:
[----:B------:R-:W-:Y:S05]  /*4420*/  BSYNC B0 ;  /* 0x0000000000007941 */ /* 0x000fea0003800000 */
.L_x_77:
[----:B------:R-:W0:Y:S01]  /*4430*/  S2R R26, SR_TID.X ;  /* 0x00000000001a7919 */ /* 0x000e220000002100 */
[----:B------:R-:W-:Y:S01]  /*4440*/  SHF.L.U32 R37, R20, 0x4, RZ ;  /* 0x0000000414257819 */ /* 0x000fe200000006ff */
[----:B------:R-:W-:Y:S01]  /*4450*/  FMUL R4, R4, R21 ;  /* 0x0000001504047220 */ /* 0x000fe20000400000 */
[----:B------:R-:W-:Y:S01]  /*4460*/  FMUL R5, R5, R28 ;  /* 0x0000001c05057220 */ /* 0x000fe20000400000 */
[----:B------:R-:W-:Y:S01]  /*4470*/  BAR.SYNC.DEFER_BLOCKING 0x0 ;  /* 0x0000000000007b1d */ /* 0x000fe20000010000 */
[----:B------:R-:W-:Y:S01]  /*4480*/  LOP3.LUT R37, R37, 0xff0, RZ, 0xc0, !PT ;  /* 0x00000ff025257812 */ /* 0x000fe200078ec0ff */
[----:B------:R-:W-:Y:S01]  /*4490*/  FMUL R6, R6, R29 ;  /* 0x0000001d06067220 */ /* 0x000fe20000400000 */
[----:B------:R-:W-:Y:S01]  /*44a0*/  FMUL R7, R7, R30 ;  /* 0x0000001e07077220 */ /* 0x000fe20000400000 */
[----:B------:R-:W-:Y:S01]  /*44b0*/  FMUL R8, R8, R31 ;  /* 0x0000001f08087220 */ /* 0x000fe20000400000 */
[----:B------:R-:W-:Y:S01]  /*44c0*/  IADD3 R38, R37, UR5, RZ ;  /* 0x0000000525267c10 */ /* 0x000fe2000fffe0ff */
[----:B------:R-:W-:Y:S01]  /*44d0*/  FMUL R9, R9, R32 ;  /* 0x0000002009097220 */ /* 0x000fe20000400000 */
[----:B------:R-:W-:Y:S01]  /*44e0*/  FMUL R10, R10, R33 ;  /* 0x000000210a0a7220 */ /* 0x000fe20000400000 */
[----:B------:R-:W-:Y:S01]  /*44f0*/  FMUL R11, R11, R34 ;  /* 0x000000220b0b7220 */ /* 0x000fe20000400000 */
[----:B------:R-:W-:Y:S01]  /*4500*/  LEA R21, R37, R38, 0x2 ;  /* 0x0000002625157211 */ /* 0x000fe200078e10ff */
[----:B------:R-:W-:Y:S01]  /*4510*/  FMUL R12, R12, R35 ;  /* 0x000000230c0c7220 */ /* 0x000fe20000400000 */
[----:B------:R-:W-:Y:S01]  /*4520*/  FMUL R13, R13, R36 ;  /* 0x000000240d0d7220 */ /* 0x000fe20000400000 */
[----:B------:R-:W-:Y:S01]  /*4530*/  FMUL R14, R14, R27 ;  /* 0x0000001b0e0e7220 */ /* 0x000fe20000400000 */
[----:B------:R-:W-:Y:S01]  /*4540*/  FMUL R15, R15, R24 ;  /* 0x000000180f0f7220 */ /* 0x000fe20000400000 */
[----:B------:R-:W-:Y:S01]  /*4550*/  FMUL R16, R16, R25 ;  /* 0x0000001910107220 */ /* 0x000fe20000400000 */
[----:B------:R-:W-:Y:S01]  /*4560*/  FMUL R17, R17, R22 ;  /* 0x0000001611117220 */ /* 0x000fe20000400000 */
[----:B------:R-:W-:Y:S01]  /*4570*/  FMUL R18, R18, R23 ;  /* 0x0000001712127220 */ /* 0x000fe20000400000 */
[----:B------:R-:W-:Y:S01]  /*4580*/  FMUL R19, R19, R0 ;  /* 0x0000000013137220 */ /* 0x000fe20000400000 */
[----:B------:R-:W-:Y:S01]  /*4590*/  LOP3.LUT R0, R20, 0xfc, RZ, 0xc0, !PT ;  /* 0x000000fc14007812 */ /* 0x000fe200078ec0ff */
[----:B------:R-:W-:-:S02]  /*45a0*/  USHF.R.S32.HI UR6, URZ, 0x1f, UR4 ;  /* 0x0000001f3f067899 */ /* 0x000fc40008011404 */
[----:B------:R-:W-:Y:S01]  /*45b0*/  MOV R23, UR4 ;  /* 0x0000000400177c02 */ /* 0x000fe20008000f00 */
[----:B------:R1:W-:Y:S03]  /*45c0*/  STS.128 [R21], R4 ;  /* 0x0000000415007388 */ /* 0x0003e60000000c00 */
[----:B------:R-:W-:Y:S01]  /*45d0*/  LOP3.LUT R2, R23, 0xc, R2, 0xf8, !PT ;  /* 0x0000000c17027812 */ /* 0x000fe200078ef802 */
[----:B------:R2:W-:Y:S01]  /*45e0*/  STS.128 [R21+0x10], R8 ;  /* 0x0000100815007388 */ /* 0x0005e20000000c00 */
[----:B0-----:R-:W-:-:S03]  /*45f0*/  SHF.L.U32 R26, R26, 0x2, RZ ;  /* 0x000000021a1a7819 */ /* 0x001fc600000006ff */
[----:B------:R-:W-:Y:S01]  /*4600*/  STS.128 [R21+0x20], R12 ;  /* 0x0000200c15007388 */ /* 0x000fe20000000c00 */
[----:B------:R-:W-:-:S03]  /*4610*/  LOP3.LUT R24, R26, 0x3fc, RZ, 0xc0, !PT ;  /* 0x000003fc1a187812 */ /* 0x000fc600078ec0ff */
[----:B------:R0:W-:Y:S01]  /*4620*/  STS.128 [R21+0x30], R16 ;  /* 0x0000301015007388 */ /* 0x0001e20000000c00 */
[C---:B-1----:R-:W-:Y:S02]  /*4630*/  LOP3.LUT R4, R24.reuse, 0x400, RZ, 0xfc, !PT ;  /* 0x0000040018047812 */ /* 0x042fe400078efcff */
[----:B------:R-:W-:Y:S02]  /*4640*/  LOP3.LUT R5, R24, 0x800, RZ, 0xfc, !PT ;  /* 0x0000080018057812 */ /* 0x000fe400078efcff */
[----:B------:R-:W-:Y:S02]  /*4650*/  LOP3.LUT R4, R4, 0x7f0, RZ, 0xc0, !PT ;  /* 0x000007f004047812 */ /* 0x000fe400078ec0ff */
[----:B------:R-:W-:Y:S02]  /*4660*/  LOP3.LUT R6, R5, 0xbf0, RZ, 0xc0, !PT ;  /* 0x00000bf005067812 */ /* 0x000fe400078ec0ff */
[----:B------:R-:W-:Y:S02]  /*4670*/  LEA R5, R0, UR5, 0x2 ;  /* 0x0000000500057c11 */ /* 0x000fe4000f8e10ff */
[----:B------:R-:W-:-:S02]  /*4680*/  IADD3 R7, R4, UR5, RZ ;  /* 0x0000000504077c10 */ /* 0x000fc4000fffe0ff */
[----:B--2---:R-:W-:Y:S02]  /*4690*/  IADD3 R9, R6, UR5, RZ ;  /* 0x0000000506097c10 */ /* 0x004fe4000fffe0ff */
[C---:B------:R-:W-:Y:S01]  /*46a0*/  LEA R22, R24.reuse, R5, 0x2 ;  /* 0x0000000518167211 */ /* 0x040fe200078e10ff */
[----:B------:R-:W-:Y:S01]  /*46b0*/  BAR.SYNC.DEFER_BLOCKING 0x0 ;  /* 0x0000000000007b1d */ /* 0x000fe20000010000 */
[C---:B------:R-:W-:Y:S02]  /*46c0*/  LEA R8, R24.reuse, R7, 0x2 ;  /* 0x0000000718087211 */ /* 0x040fe400078e10ff */
[----:B------:R-:W-:Y:S02]  /*46d0*/  LEA R4, R24, R9, 0x2 ;  /* 0x0000000918047211 */ /* 0x000fe400078e10ff */
[----:B0-----:R-:W-:Y:S02]  /*46e0*/  MOV R17, UR6 ;  /* 0x0000000600117c02 */ /* 0x001fe40008000f00 */
[----:B------:R-:W-:-:S02]  /*46f0*/  SHF.R.U32.HI R18, RZ, 0x2, R20 ;  /* 0x00000002ff127819 */ /* 0x000fc40000011614 */
[----:B------:R-:W-:Y:S02]  /*4700*/  LEA.HI R0, R17, R2, RZ, 0xa ;  /* 0x0000000211007211 */ /* 0x000fe400078f50ff */
[----:B------:R-:W0:Y:S01]  /*4710*/  LDC.64 R16, c[0x0][0x238] ;  /* 0x00008e00ff107b82 */ /* 0x000e220000000a00 */
[----:B------:R-:W-:Y:S02]  /*4720*/  SGXT.U32 R18, R18, 0x6 ;  /* 0x000000061212781a */ /* 0x000fe40000000000 */
[C---:B------:R-:W-:Y:S02]  /*4730*/  SHF.L.U32 R20, R0.reuse, 0x9, RZ ;  /* 0x0000000900147819 */ /* 0x040fe400000006ff */
[----:B------:R-:W-:Y:S02]  /*4740*/  LOP3.LUT R19, R0, 0xfffffc00, RZ, 0xc0, !PT ;  /* 0xfffffc0000137812 */ /* 0x000fe400078ec0ff */
[----:B------:R-:W-:Y:S02]  /*4750*/  LOP3.LUT R20, R20, 0xfff80000, RZ, 0xc0, !PT ;  /* 0xfff8000014147812 */ /* 0x000fe400078ec0ff */
[----:B------:R-:W-:-:S02]  /*4760*/  PRMT R18, R18, 0x6540, R3 ;  /* 0x0000654012127816 */ /* 0x000fc40000000003 */
[----:B------:R-:W-:Y:S01]  /*4770*/  IADD3 R23, R20, R2, -R19 ;  /* 0x0000000214177210 */ /* 0x000fe20007ffe813 */
[----:B------:R-:W1:Y:S01]  /*4780*/  LDS.128 R12, [R22] ;  /* 0x00000000160c7984 */ /* 0x000e620000000c00 */
[C---:B------:R-:W-:Y:S02]  /*4790*/  LOP3.LUT R3, R18.reuse, 0x40, RZ, 0xfc, !PT ;  /* 0x0000004012037812 */ /* 0x040fe400078efcff */
[----:B------:R-:W-:Y:S01]  /*47a0*/  LOP3.LUT R2, R18, 0x80, RZ, 0xfc, !PT ;  /* 0x0000008012027812 */ /* 0x000fe200078efcff */
[----:B------:R-:W2:Y:S01]  /*47b0*/  LDS.128 R8, [R8+0x1000] ;  /* 0x0010000008087984 */ /* 0x000ea20000000c00 */
[----:B------:R-:W-:Y:S02]  /*47c0*/  LOP3.LUT R19, R24, 0xc00, RZ, 0xfc, !PT ;  /* 0x00000c0018137812 */ /* 0x000fe400078efcff */
[C---:B------:R-:W-:Y:S01]  /*47d0*/  LOP3.LUT R0, R18.reuse, 0xc0, RZ, 0xfc, !PT ;  /* 0x000000c012007812 */ /* 0x040fe200078efcff */
[----:B------:R-:W3:Y:S01]  /*47e0*/  LDS.128 R4, [R4+0x2000] ;  /* 0x0020000004047984 */ /* 0x000ee20000000c00 */
[----:B------:R-:W-:-:S02]  /*47f0*/  ISETP.GE.AND P0, PT, R18, 0x200, PT ;  /* 0x000002001200780c */ /* 0x000fc40003f06270 */
[----:B------:R-:W-:Y:S02]  /*4800*/  ISETP.GE.AND P1, PT, R3, 0x200, PT ;  /* 0x000002000300780c */ /* 0x000fe40003f26270 */
[----:B------:R-:W-:Y:S02]  /*4810*/  ISETP.GE.AND P2, PT, R2, 0x200, PT ;  /* 0x000002000200780c */ /* 0x000fe40003f46270 */
[----:B------:R-:W-:Y:S02]  /*4820*/  LOP3.LUT R20, R19, 0xff0, RZ, 0xc0, !PT ;  /* 0x00000ff013147812 */ /* 0x000fe400078ec0ff */
[-C--:B------:R-:W-:Y:S02]  /*4830*/  LEA R19, R18, R23.reuse, 0xa ;  /* 0x0000001712137211 */ /* 0x080fe400078e50ff */
[----:B------:R-:W-:Y:S02]  /*4840*/  ISETP.GE.AND P3, PT, R0, 0x200, PT ;  /* 0x000002000000780c */ /* 0x000fe40003f66270 */
[----:B------:R-:W-:-:S02]  /*4850*/  LEA R21, R3, R23, 0xa ;  /* 0x0000001703157211 */ /* 0x000fc400078e50ff */
[----:B------:R-:W-:Y:S01]  /*4860*/  LEA R25, R2, R23, 0xa ;  /* 0x0000001702197211 */ /* 0x000fe200078e50ff */
[----:B0-----:R-:W-:Y:S01]  /*4870*/  IMAD.WIDE R2, R19, 0x4, R16 ;  /* 0x0000000413027825 */ /* 0x001fe200078e0210 */
[----:B------:R-:W-:-:S03]  /*4880*/  IADD3 R27, R20, UR5, RZ ;  /* 0x00000005141b7c10 */ /* 0x000fc6000fffe0ff */
[----:B------:R-:W-:Y:S01]  /*4890*/  IMAD.WIDE R18, R21, 0x4, R16 ;  /* 0x0000000415127825 */ /* 0x000fe200078e0210 */
[----:B------:R-:W-:-:S03]  /*48a0*/  LEA R27, R24, R27, 0x2 ;  /* 0x0000001b181b7211 */ /* 0x000fc600078e10ff */
[----:B------:R-:W-:Y:S01]  /*48b0*/  IMAD.WIDE R20, R25, 0x4, R16 ;  /* 0x0000000419147825 */ /* 0x000fe200078e0210 */
[----:B-1----:R0:W-:Y:S04]  /*48c0*/  @!P0 STG.E.128 desc[UR8][R2.64], R12 ;  /* 0x0000000c02008986 */ /* 0x0021e8000c101d08 */
[----:B--2---:R0:W-:Y:S04]  /*48d0*/  @!P1 STG.E.128 desc[UR8][R18.64], R8 ;  /* 0x0000000812009986 */ /* 0x0041e8000c101d08 */
[----:B---3--:R0:W-:Y:S01]  /*48e0*/  @!P2 STG.E.128 desc[UR8][R20.64], R4 ;  /* 0x000000041400a986 */ /* 0x0081e2000c101d08 */
[----:B------:R-:W-:Y:S05]  /*48f0*/  @P3 EXIT ;  /* 0x000000000000394d */ /* 0x000fea0003800000 */
[----:B------:R-:W0:Y:S01]  /*4900*/  LDS.128 R24, [R27+0x3000] ;  /* 0x003000001b187984 */ /* 0x000e220000000c00 */
[----:B------:R-:W-:-:S05]  /*4910*/  LEA R23, R0, R23, 0xa ;  /* 0x0000001700177211 */ /* 0x000fca00078e50ff */
[----:B------:R-:W-:-:S05]  /*4920*/  IMAD.WIDE R16, R23, 0x4, R16 ;  /* 0x0000000417107825 */ /* 0x000fca00078e0210 */
[----:B0-----:R-:W-:Y:S01]  /*4930*/  STG.E.128 desc[UR8][R16.64], R24 ;  /* 0x0000001810007986 */ /* 0x001fe2000c101d08 */
[----:B------:R-:W-:Y:S05]  /*4940*/  EXIT ;  /* 0x000000000000794d */ /* 0x000fea0003800000 */
.L_x_80:
[----:B------:R-:W-:-:S00]  /*4950*/  BRA `(.L_x_80) ;  /* 0xfffffffc00fc7947 */ /* 0x000fc0000383ffff */
[----:B------:R-:W-:-:S00]  /*4960*/  NOP ;  /* 0x0000000000007918 */ /* 0x000fc00000000000 */
        /* <DEDUP_REMOVED lines=9> */
.L_x_81:


//--------------------- .nv.global.init           --------------------------
	.section	.nv.global.init,"aw",@progbits
.nv.global.init:
	.type		_$_str,@object
	.size		_$_str,(_$_str_$_2 - _$_str)
_$_str:
        /*0000*/ 	.byte	0x5f, 0x5f, 0x43, 0x55, 0x44, 0x41, 0x5f, 0x46, 0x54, 0x5a, 0x00
	.type		_$_str_$_2,@object
	.size		_$_str_$_2,(.L_1 - _$_str_$_2)
_$_str_$_2:
        /*000b*/ 	.byte	0x5f, 0x5f, 0x43, 0x55, 0x44, 0x41, 0x5f, 0x50, 0x52, 0x45, 0x43, 0x5f, 0x53, 0x51, 0x52, 0x54
        /*001b*/ 	.byte	0x00
.L_1:


//--------------------- .nv.shared.triton_poi_fused__native_batch_norm_legit_no_training_mul_softplus_tanh_8 --------------------------
	.section	.nv.shared.triton_poi_fused__native_batch_norm_legit_no_training_mul_softplus_tanh_8,"aw",@nobits
	.sectionflags	@""
	.align	16
	.zero		1024


//--------------------- .nv.constant0.triton_poi_fused__native_batch_norm_legit_no_training_mul_softplus_tanh_8 --------------------------
	.section	.nv.constant0.triton_poi_fused__native_batch_norm_legit_no_training_mul_softplus_tanh_8,"a",@progbits
	.sectionflags	@""
	.align	4
.nv.constant0.triton_poi_fused__native_batch_norm_legit_no_training_mul_softplus_tanh_8:
	.zero		584
